	.target	sm_100a

	.elftype	@"ET_EXEC"


//--------------------- .note.nv.tkinfo           --------------------------
	.section	.note.nv.tkinfo,"",@"SHT_NOTE"
	.sectionflags	@"SHF_NOTE_NV_TKINFO"
	.tkinfo
        /*0018*/ 	.word	0x00000002
        /*0030*/ 	.string	""
        /*0030*/ 	.string	"ptxas"
        /*0030*/ 	.string	"Cuda compilation tools, release 13.0, V13.0.88"
        /*0030*/ 	.string	"Build cuda_13.0.r13.0/compiler.36424714_0"
        /*0030*/ 	.string	"-arch sm_100a -m 64 "



//--------------------- .note.nv.cuinfo           --------------------------
	.section	.note.nv.cuinfo,"",@"SHT_NOTE"
	.sectionflags	@"SHF_NOTE_NV_CUINFO"
        /*0018*/ 	.short	0x0002
        /*001a*/ 	.short	0x0064
        /*001c*/ 	.short	0x0082
	.zero		2


//--------------------- .nv.info                  --------------------------
	.section	.nv.info,"",@"SHT_CUDA_INFO"
	.align	4


	//----- nvinfo : EIATTR_REGCOUNT
	.align		4
        /*0000*/ 	.byte	0x04, 0x2f
        /*0002*/ 	.short	(.L_19 - .L_18)
	.align		4
.L_18:
        /*0004*/ 	.word	index@(_ZN7cutlass13device_kernelINS_4gemm6kernel13GemmUniversalIN4cute5tupleIJiiiiEEENS1_10collective13CollectiveMmaINS1_35MainloopSm100TmaUmmaWarpSpecializedILi4ELi2ELi4ENS5_IJNS4_1CILi1EEENSA_ILi2EEESB_EEEEENS5_IJNSA_ILi64EEENSA_ILi128EEESG_EEENS_10bfloat16_tENS5_IJlSB_lEEESI_SJ_NS4_8TiledMMAINS4_8MMA_AtomIJNS4_20SM100_MMA_F16BF16_SSISI_SI_fLi64ELi128ELNS4_4UMMA5MajorE0ELSO_0ELNSN_7ScaleInE0ELSP_0EEEEEENS4_6LayoutINS5_IJSB_SB_SB_EEENS5_IJNSA_ILi0EEESU_SU_EEEEENS5_IJNS4_10UnderscoreESX_SX_EEEEENS4_23SM90_TMA_LOAD_MULTICASTENS4_14ComposedLayoutINS4_7SwizzleILi3ELi4ELi3EEENS4_18smem_ptr_flag_bitsILi16EEENSS_INS5_IJNSA_ILi8EEESF_EEENS5_IJSF_SB_EEEEEEEvNS4_8identityENS4_13SM90_TMA_LOADES1A_vS1B_EENS_8epilogue10collective18CollectiveEpilogueINS1E_23Sm100TmaWarpSpecializedILi4ELi2ELi16ELb1ELb0EEEJSH_NS5_IJNSS_ISF_SB_EENSS_INSA_ILi32EEESB_EEEEESI_SJ_SI_SJ_NS1E_6fusion15FusionCallbacksIS1I_NS1N_17LinearCombinationISI_fSI_fLNS_15FloatRoundStyleE2EEESH_S1M_JEEENS4_5SM1004TMEM4LOAD26SM100_TMEM_LOAD_16dp256b4xES1C_NS11_INS12_ILi2ELi4ELi3EEES15_NSS_INS5_IJS16_S1K_EEENS5_IJS1K_SB_EEEEEEENS4_17SM75_U32x4_LDSM_NENS4_14SM90_TMA_STOREES21_NS4_17SM90_U32x4_STSM_NENS4_39AutoVectorizingCopyWithAssumedAlignmentILi128EEEEEEvvEEEEvNT_6ParamsE)
        /*0008*/ 	.word	0x00000044


	//----- nvinfo : EIATTR_FRAME_SIZE
	.align		4
.L_19:
        /*000c*/ 	.byte	0x04, 0x11
        /*000e*/ 	.short	(.L_21 - .L_20)
	.align		4
.L_20:
        /*0010*/ 	.word	index@($__internal_2_$__cuda_sm10x_tcgen05_guardrail_trap_unallocated_columns_being_dealloced)
        /*0014*/ 	.word	0x00000000


	//----- nvinfo : EIATTR_FRAME_SIZE
	.align		4
.L_21:
        /*0018*/ 	.byte	0x04, 0x11
        /*001a*/ 	.short	(.L_23 - .L_22)
	.align		4
.L_22:
        /*001c*/ 	.word	index@($__internal_1_$__cuda_sm10x_tcgen05_guardrail_trap_phase_invalid_during_alloc)
        /*0020*/ 	.word	0x00000000


	//----- nvinfo : EIATTR_FRAME_SIZE
	.align		4
.L_23:
        /*0024*/ 	.byte	0x04, 0x11
        /*0026*/ 	.short	(.L_25 - .L_24)
	.align		4
.L_24:
        /*0028*/ 	.word	index@($__internal_0_$__cuda_sm10x_tcgen05_guardrail_trap_col_being_dealloced_not_returned_by_alloc)
        /*002c*/ 	.word	0x00000000


	//----- nvinfo : EIATTR_FRAME_SIZE
	.align		4
.L_25:
        /*0030*/ 	.byte	0x04, 0x11
        /*0032*/ 	.short	(.L_27 - .L_26)
	.align		4
.L_26:
        /*0034*/ 	.word	index@(_ZN7cutlass13device_kernelINS_4gemm6kernel13GemmUniversalIN4cute5tupleIJiiiiEEENS1_10collective13CollectiveMmaINS1_35MainloopSm100TmaUmmaWarpSpecializedILi4ELi2ELi4ENS5_IJNS4_1CILi1EEENSA_ILi2EEESB_EEEEENS5_IJNSA_ILi64EEENSA_ILi128EEESG_EEENS_10bfloat16_tENS5_IJlSB_lEEESI_SJ_NS4_8TiledMMAINS4_8MMA_AtomIJNS4_20SM100_MMA_F16BF16_SSISI_SI_fLi64ELi128ELNS4_4UMMA5MajorE0ELSO_0ELNSN_7ScaleInE0ELSP_0EEEEEENS4_6LayoutINS5_IJSB_SB_SB_EEENS5_IJNSA_ILi0EEESU_SU_EEEEENS5_IJNS4_10UnderscoreESX_SX_EEEEENS4_23SM90_TMA_LOAD_MULTICASTENS4_14ComposedLayoutINS4_7SwizzleILi3ELi4ELi3EEENS4_18smem_ptr_flag_bitsILi16EEENSS_INS5_IJNSA_ILi8EEESF_EEENS5_IJSF_SB_EEEEEEEvNS4_8identityENS4_13SM90_TMA_LOADES1A_vS1B_EENS_8epilogue10collective18CollectiveEpilogueINS1E_23Sm100TmaWarpSpecializedILi4ELi2ELi16ELb1ELb0EEEJSH_NS5_IJNSS_ISF_SB_EENSS_INSA_ILi32EEESB_EEEEESI_SJ_SI_SJ_NS1E_6fusion15FusionCallbacksIS1I_NS1N_17LinearCombinationISI_fSI_fLNS_15FloatRoundStyleE2EEESH_S1M_JEEENS4_5SM1004TMEM4LOAD26SM100_TMEM_LOAD_16dp256b4xES1C_NS11_INS12_ILi2ELi4ELi3EEES15_NSS_INS5_IJS16_S1K_EEENS5_IJS1K_SB_EEEEEEENS4_17SM75_U32x4_LDSM_NENS4_14SM90_TMA_STOREES21_NS4_17SM90_U32x4_STSM_NENS4_39AutoVectorizingCopyWithAssumedAlignmentILi128EEEEEEvvEEEEvNT_6ParamsE)
        /*0038*/ 	.word	0x00000000


	//----- nvinfo : EIATTR_MIN_STACK_SIZE
	.align		4
.L_27:
        /*003c*/ 	.byte	0x04, 0x12
        /*003e*/ 	.short	(.L_29 - .L_28)
	.align		4
.L_28:
        /*0040*/ 	.word	index@(_ZN7cutlass13device_kernelINS_4gemm6kernel13GemmUniversalIN4cute5tupleIJiiiiEEENS1_10collective13CollectiveMmaINS1_35MainloopSm100TmaUmmaWarpSpecializedILi4ELi2ELi4ENS5_IJNS4_1CILi1EEENSA_ILi2EEESB_EEEEENS5_IJNSA_ILi64EEENSA_ILi128EEESG_EEENS_10bfloat16_tENS5_IJlSB_lEEESI_SJ_NS4_8TiledMMAINS4_8MMA_AtomIJNS4_20SM100_MMA_F16BF16_SSISI_SI_fLi64ELi128ELNS4_4UMMA5MajorE0ELSO_0ELNSN_7ScaleInE0ELSP_0EEEEEENS4_6LayoutINS5_IJSB_SB_SB_EEENS5_IJNSA_ILi0EEESU_SU_EEEEENS5_IJNS4_10UnderscoreESX_SX_EEEEENS4_23SM90_TMA_LOAD_MULTICASTENS4_14ComposedLayoutINS4_7SwizzleILi3ELi4ELi3EEENS4_18smem_ptr_flag_bitsILi16EEENSS_INS5_IJNSA_ILi8EEESF_EEENS5_IJSF_SB_EEEEEEEvNS4_8identityENS4_13SM90_TMA_LOADES1A_vS1B_EENS_8epilogue10collective18CollectiveEpilogueINS1E_23Sm100TmaWarpSpecializedILi4ELi2ELi16ELb1ELb0EEEJSH_NS5_IJNSS_ISF_SB_EENSS_INSA_ILi32EEESB_EEEEESI_SJ_SI_SJ_NS1E_6fusion15FusionCallbacksIS1I_NS1N_17LinearCombinationISI_fSI_fLNS_15FloatRoundStyleE2EEESH_S1M_JEEENS4_5SM1004TMEM4LOAD26SM100_TMEM_LOAD_16dp256b4xES1C_NS11_INS12_ILi2ELi4ELi3EEES15_NSS_INS5_IJS16_S1K_EEENS5_IJS1K_SB_EEEEEEENS4_17SM75_U32x4_LDSM_NENS4_14SM90_TMA_STOREES21_NS4_17SM90_U32x4_STSM_NENS4_39AutoVectorizingCopyWithAssumedAlignmentILi128EEEEEEvvEEEEvNT_6ParamsE)
        /*0044*/ 	.word	0x00000000
.L_29:


//--------------------- .nv.compat                --------------------------
	.section	.nv.compat,"",@"SHT_CUDA_COMPAT_INFO"
	.align	4
        /*0000*/ 	.byte	0x02, 0x09, 0x01, 0x00, 0x02, 0x02, 0x02, 0x00, 0x02, 0x05, 0x05, 0x00, 0x03, 0x07, 0x01, 0x01
        /*0010*/ 	.byte	0x02, 0x03, 0x01, 0x00, 0x02, 0x06, 0x01, 0x00, 0x04, 0x0b, 0x08, 0x00, 0x09, 0x00, 0x00, 0x00
        /*0020*/ 	.byte	0x00, 0x00, 0x00, 0x00


//--------------------- .nv.info._ZN7cutlass13device_kernelINS_4gemm6kernel13GemmUniversalIN4cute5tupleIJiiiiEEENS1_10collective13CollectiveMmaINS1_35MainloopSm100TmaUmmaWarpSpecializedILi4ELi2ELi4ENS5_IJNS4_1CILi1EEENSA_ILi2EEESB_EEEEENS5_IJNSA_ILi64EEENSA_ILi128EEESG_EEENS_10bfloat16_tENS5_IJlSB_lEEESI_SJ_NS4_8TiledMMAINS4_8MMA_AtomIJNS4_20SM100_MMA_F16BF16_SSISI_SI_fLi64ELi128ELNS4_4UMMA5MajorE0ELSO_0ELNSN_7ScaleInE0ELSP_0EEEEEENS4_6LayoutINS5_IJSB_SB_SB_EEENS5_IJNSA_ILi0EEESU_SU_EEEEENS5_IJNS4_10UnderscoreESX_SX_EEEEENS4_23SM90_TMA_LOAD_MULTICASTENS4_14ComposedLayoutINS4_7SwizzleILi3ELi4ELi3EEENS4_18smem_ptr_flag_bitsILi16EEENSS_INS5_IJNSA_ILi8EEESF_EEENS5_IJSF_SB_EEEEEEEvNS4_8identityENS4_13SM90_TMA_LOADES1A_vS1B_EENS_8epilogue10collective18CollectiveEpilogueINS1E_23Sm100TmaWarpSpecializedILi4ELi2ELi16ELb1ELb0EEEJSH_NS5_IJNSS_ISF_SB_EENSS_INSA_ILi32EEESB_EEEEESI_SJ_SI_SJ_NS1E_6fusion15FusionCallbacksIS1I_NS1N_17LinearCombinationISI_fSI_fLNS_15FloatRoundStyleE2EEESH_S1M_JEEENS4_5SM1004TMEM4LOAD26SM100_TMEM_LOAD_16dp256b4xES1C_NS11_INS12_ILi2ELi4ELi3EEES15_NSS_INS5_IJS16_S1K_EEENS5_IJS1K_SB_EEEEEEENS4_17SM75_U32x4_LDSM_NENS4_14SM90_TMA_STOREES21_NS4_17SM90_U32x4_STSM_NENS4_39AutoVectorizingCopyWithAssumedAlignmentILi128EEEEEEvvEEEEvNT_6ParamsE --------------------------
	.section	.nv.info._ZN7cutlass13device_kernelINS_4gemm6kernel13GemmUniversalIN4cute5tupleIJiiiiEEENS1_10collective13CollectiveMmaINS1_35MainloopSm100TmaUmmaWarpSpecializedILi4ELi2ELi4ENS5_IJNS4_1CILi1EEENSA_ILi2EEESB_EEEEENS5_IJNSA_ILi64EEENSA_ILi128EEESG_EEENS_10bfloat16_tENS5_IJlSB_lEEESI_SJ_NS4_8TiledMMAINS4_8MMA_AtomIJNS4_20SM100_MMA_F16BF16_SSISI_SI_fLi64ELi128ELNS4_4UMMA5MajorE0ELSO_0ELNSN_7ScaleInE0ELSP_0EEEEEENS4_6LayoutINS5_IJSB_SB_SB_EEENS5_IJNSA_ILi0EEESU_SU_EEEEENS5_IJNS4_10UnderscoreESX_SX_EEEEENS4_23SM90_TMA_LOAD_MULTICASTENS4_14ComposedLayoutINS4_7SwizzleILi3ELi4ELi3EEENS4_18smem_ptr_flag_bitsILi16EEENSS_INS5_IJNSA_ILi8EEESF_EEENS5_IJSF_SB_EEEEEEEvNS4_8identityENS4_13SM90_TMA_LOADES1A_vS1B_EENS_8epilogue10collective18CollectiveEpilogueINS1E_23Sm100TmaWarpSpecializedILi4ELi2ELi16ELb1ELb0EEEJSH_NS5_IJNSS_ISF_SB_EENSS_INSA_ILi32EEESB_EEEEESI_SJ_SI_SJ_NS1E_6fusion15FusionCallbacksIS1I_NS1N_17LinearCombinationISI_fSI_fLNS_15FloatRoundStyleE2EEESH_S1M_JEEENS4_5SM1004TMEM4LOAD26SM100_TMEM_LOAD_16dp256b4xES1C_NS11_INS12_ILi2ELi4ELi3EEES15_NSS_INS5_IJS16_S1K_EEENS5_IJS1K_SB_EEEEEEENS4_17SM75_U32x4_LDSM_NENS4_14SM90_TMA_STOREES21_NS4_17SM90_U32x4_STSM_NENS4_39AutoVectorizingCopyWithAssumedAlignmentILi128EEEEEEvvEEEEvNT_6ParamsE,"",@"SHT_CUDA_INFO"
	.sectionflags	@""
	.align	4


	//----- nvinfo : EIATTR_CUDA_API_VERSION
	.align		4
        /*0000*/ 	.byte	0x04, 0x37
        /*0002*/ 	.short	(.L_31 - .L_30)
.L_30:
        /*0004*/ 	.word	0x00000082


	//----- nvinfo : EIATTR_KPARAM_INFO
	.align		4
.L_31:
        /*0008*/ 	.byte	0x04, 0x17
        /*000a*/ 	.short	(.L_33 - .L_32)
.L_32:
        /*000c*/ 	.word	0x00000000
        /*0010*/ 	.short	0x0000
        /*0012*/ 	.short	0x0000
        /*0014*/ 	.byte	0x00, 0xf0, 0x01, 0x20


	//----- nvinfo : EIATTR_AT_ENTRY_FRAGMENTS
	.align		4
.L_33:
        /*0018*/ 	.byte	0x04, 0x4f
        /*001a*/ 	.short	(.L_35 - .L_34)


	//   ....[0]....
.L_34:
        /*001c*/ 	.word	0x00000006


	//----- nvinfo : EIATTR_RESERVED_SMEM_USED
	.align		4
.L_35:
        /*0020*/ 	.byte	0x01, 0x41
	.zero		2


	//----- nvinfo : EIATTR_SPARSE_MMA_MASK
	.align		4
        /*0024*/ 	.byte	0x03, 0x50
        /*0026*/ 	.short	0x0000


	//----- nvinfo : EIATTR_TCGEN05_1CTA_USED
	.align		4
        /*0028*/ 	.byte	0x01, 0x51
	.zero		2


	//----- nvinfo : EIATTR_MAXREG_COUNT
	.align		4
        /*002c*/ 	.byte	0x03, 0x1b
        /*002e*/ 	.short	0x00ff


	//----- nvinfo : EIATTR_NUM_BARRIERS
	.align		4
        /*0030*/ 	.byte	0x02, 0x4c
        /*0032*/ 	.byte	0x07
	.zero		1


	//----- nvinfo : EIATTR_EXTERNS
	.align		4
        /*0034*/ 	.byte	0x04, 0x0f
        /*0036*/ 	.short	(.L_37 - .L_36)


	//   ....[0]....
	.align		4
.L_36:
        /*0038*/ 	.word	index@(__assertfail)


	//----- nvinfo : EIATTR_MERCURY_ISA_VERSION
	.align		4
.L_37:
        /*003c*/ 	.byte	0x03, 0x5f
        /*003e*/ 	.short	0x0101


	//----- nvinfo : EIATTR_INT_WARP_WIDE_INSTR_OFFSETS
	.align		4
        /*0040*/ 	.byte	0x04, 0x31
        /*0042*/ 	.short	(.L_39 - .L_38)


	//   ....[0]....
.L_38:
        /*0044*/ 	.word	0x00004010


	//   ....[1]....
        /*0048*/ 	.word	0x00004040


	//   ....[2]....
        /*004c*/ 	.word	0x00004060


	//   ....[3]....
        /*0050*/ 	.word	0x00004ba0


	//   ....[4]....
        /*0054*/ 	.word	0x00004c10


	//   ....[5]....
        /*0058*/ 	.word	0x00004cf0


	//   ....[6]....
        /*005c*/ 	.word	0x00004d70


	//   ....[7]....
        /*0060*/ 	.word	0x00004e70


	//   ....[8]....
        /*0064*/ 	.word	0x00004ef0


	//   ....[9]....
        /*0068*/ 	.word	0x00004fe0


	//   ....[10]....
        /*006c*/ 	.word	0x00005090


	//----- nvinfo : EIATTR_COOP_GROUP_MASK_REGIDS
	.align		4
.L_39:
        /*0070*/ 	.byte	0x04, 0x29
        /*0072*/ 	.short	(.L_41 - .L_40)


	//   ....[0]....
.L_40:
        /*0074*/ 	.word	0xffffffff


	//   ....[1]....
        /*0078*/ 	.word	0xffffffff


	//   ....[2]....
        /*007c*/ 	.word	0xffffffff


	//   ....[3]....
        /*0080*/ 	.word	0xffffffff


	//   ....[4]....
        /*0084*/ 	.word	0xffffffff


	//   ....[5]....
        /*0088*/ 	.word	0xffffffff


	//   ....[6]....
        /*008c*/ 	.word	0xffffffff


	//   ....[7]....
        /*0090*/ 	.word	0xffffffff


	//   ....[8]....
        /*0094*/ 	.word	0xffffffff


	//   ....[9]....
        /*0098*/ 	.word	0xffffffff


	//   ....[10]....
        /*009c*/ 	.word	0xffffffff


	//   ....[11]....
        /*00a0*/ 	.word	0xffffffff


	//   ....[12]....
        /*00a4*/ 	.word	0xffffffff


	//   ....[13]....
        /*00a8*/ 	.word	0xffffffff


	//----- nvinfo : EIATTR_COOP_GROUP_INSTR_OFFSETS
	.align		4
.L_41:
        /*00ac*/ 	.byte	0x04, 0x28
        /*00ae*/ 	.short	(.L_43 - .L_42)


	//   ....[0]....
.L_42:
        /*00b0*/ 	.word	0x00000080


	//   ....[1]....
        /*00b4*/ 	.word	0x000004f0


	//   ....[2]....
        /*00b8*/ 	.word	0x000006a0


	//   ....[3]....
        /*00bc*/ 	.word	0x00000840


	//   ....[4]....
        /*00c0*/ 	.word	0x00000940


	//   ....[5]....
        /*00c4*/ 	.word	0x00000ab0


	//   ....[6]....
        /*00c8*/ 	.word	0x00000c50


	//   ....[7]....
        /*00cc*/ 	.word	0x00000e00


	//   ....[8]....
        /*00d0*/ 	.word	0x00002190


	//   ....[9]....
        /*00d4*/ 	.word	0x00003040


	//   ....[10]....
        /*00d8*/ 	.word	0x00003250


	//   ....[11]....
        /*00dc*/ 	.word	0x00003280


	//   ....[12]....
        /*00e0*/ 	.word	0x00003ef0


	//   ....[13]....
        /*00e4*/ 	.word	0x00004120


	//----- nvinfo : EIATTR_VRC_CTA_INIT_COUNT
	.align		4
.L_43:
        /*00e8*/ 	.byte	0x02, 0x4a
        /*00ea*/ 	.byte	0x80
	.zero		1


	//----- nvinfo : EIATTR_SYSCALL_OFFSETS
	.align		4
        /*00ec*/ 	.byte	0x04, 0x46
        /*00ee*/ 	.short	(.L_45 - .L_44)


	//   ....[0]....
.L_44:
        /*00f0*/ 	.word	0x00005d20


	//   ....[1]....
        /*00f4*/ 	.word	0x00005e10


	//   ....[2]....
        /*00f8*/ 	.word	0x000065d0


	//   ....[3]....
        /*00fc*/ 	.word	0x00006e80


	//   ....[4]....
        /*0100*/ 	.word	0x00007710


	//   ....[5]....
        /*0104*/ 	.word	0x00007fa0


	//----- nvinfo : EIATTR_MBARRIER_INSTR_OFFSETS
	.align		4
.L_45:
        /*0108*/ 	.byte	0x04, 0x39
        /*010a*/ 	.short	(.L_47 - .L_46)


	//   ....[0]....
.L_46:
        /*010c*/ 	.word	0x00000610
        /*0110*/ 	.word	0x000000ff
        /*0114*/ 	.word	0x00000000
        /*0118*/ 	.short	0x0100
        /*011a*/ 	.byte	0x04
	.zero		1


	//   ....[1]....
        /*011c*/ 	.word	0x00000620
        /*0120*/ 	.word	0x000000ff
        /*0124*/ 	.word	0x00000020
        /*0128*/ 	.short	0x0100
        /*012a*/ 	.byte	0x04
	.zero		1


	//   ....[2]....
        /*012c*/ 	.word	0x00000630
        /*0130*/ 	.word	0x000000ff
        /*0134*/ 	.word	0x00000008
        /*0138*/ 	.short	0x0100
        /*013a*/ 	.byte	0x04
	.zero		1


	//   ....[3]....
        /*013c*/ 	.word	0x00000640
        /*0140*/ 	.word	0x000000ff
        /*0144*/ 	.word	0x00000028
        /*0148*/ 	.short	0x0100
        /*014a*/ 	.byte	0x04
	.zero		1


	//   ....[4]....
        /*014c*/ 	.word	0x00000650
        /*0150*/ 	.word	0x000000ff
        /*0154*/ 	.word	0x00000010
        /*0158*/ 	.short	0x0100
        /*015a*/ 	.byte	0x04
	.zero		1


	//   ....[5]....
        /*015c*/ 	.word	0x00000660
        /*0160*/ 	.word	0x000000ff
        /*0164*/ 	.word	0x00000030
        /*0168*/ 	.short	0x0100
        /*016a*/ 	.byte	0x04
	.zero		1


	//   ....[6]....
        /*016c*/ 	.word	0x00000670
        /*0170*/ 	.word	0x000000ff
        /*0174*/ 	.word	0x00000018
        /*0178*/ 	.short	0x0100
        /*017a*/ 	.byte	0x04
	.zero		1


	//   ....[7]....
        /*017c*/ 	.word	0x00000680
        /*0180*/ 	.word	0x000000ff
        /*0184*/ 	.word	0x00000038
        /*0188*/ 	.short	0x0100
        /*018a*/ 	.byte	0x04
	.zero		1


	//   ....[8]....
        /*018c*/ 	.word	0x000007b0
        /*0190*/ 	.word	0x000000ff
        /*0194*/ 	.word	0x00000040
        /*0198*/ 	.short	0x0100
        /*019a*/ 	.byte	0x04
	.zero		1


	//   ....[9]....
        /*019c*/ 	.word	0x000007c0
        /*01a0*/ 	.word	0x000000ff
        /*01a4*/ 	.word	0x00000060
        /*01a8*/ 	.short	0x0100
        /*01aa*/ 	.byte	0x04
	.zero		1


	//   ....[10]....
        /*01ac*/ 	.word	0x000007d0
        /*01b0*/ 	.word	0x000000ff
        /*01b4*/ 	.word	0x00000048
        /*01b8*/ 	.short	0x0100
        /*01ba*/ 	.byte	0x04
	.zero		1


	//   ....[11]....
        /*01bc*/ 	.word	0x000007e0
        /*01c0*/ 	.word	0x000000ff
        /*01c4*/ 	.word	0x00000068
        /*01c8*/ 	.short	0x0100
        /*01ca*/ 	.byte	0x04
	.zero		1


	//   ....[12]....
        /*01cc*/ 	.word	0x000007f0
        /*01d0*/ 	.word	0x000000ff
        /*01d4*/ 	.word	0x00000050
        /*01d8*/ 	.short	0x0100
        /*01da*/ 	.byte	0x04
	.zero		1


	//   ....[13]....
        /*01dc*/ 	.word	0x00000800
        /*01e0*/ 	.word	0x000000ff
        /*01e4*/ 	.word	0x00000070
        /*01e8*/ 	.short	0x0100
        /*01ea*/ 	.byte	0x04
	.zero		1


	//   ....[14]....
        /*01ec*/ 	.word	0x00000810
        /*01f0*/ 	.word	0x000000ff
        /*01f4*/ 	.word	0x00000058
        /*01f8*/ 	.short	0x0100
        /*01fa*/ 	.byte	0x04
	.zero		1


	//   ....[15]....
        /*01fc*/ 	.word	0x00000820
        /*0200*/ 	.word	0x000000ff
        /*0204*/ 	.word	0x00000078
        /*0208*/ 	.short	0x0100
        /*020a*/ 	.byte	0x04
	.zero		1


	//   ....[16]....
        /*020c*/ 	.word	0x00000910
        /*0210*/ 	.word	0x000000ff
        /*0214*/ 	.word	0x00000080
        /*0218*/ 	.short	0x0100
        /*021a*/ 	.byte	0x06
	.zero		1


	//   ....[17]....
        /*021c*/ 	.word	0x00000920
        /*0220*/ 	.word	0x000000ff
        /*0224*/ 	.word	0x00000088
        /*0228*/ 	.short	0x0100
        /*022a*/ 	.byte	0x06
	.zero		1


	//   ....[18]....
        /*022c*/ 	.word	0x00000a60
        /*0230*/ 	.word	0x000000ff
        /*0234*/ 	.word	0x00000090
        /*0238*/ 	.short	0x0100
        /*023a*/ 	.byte	0x06
	.zero		1


	//   ....[19]....
        /*023c*/ 	.word	0x00000a70
        /*0240*/ 	.word	0x000000ff
        /*0244*/ 	.word	0x000000a0
        /*0248*/ 	.short	0x0100
        /*024a*/ 	.byte	0x06
	.zero		1


	//   ....[20]....
        /*024c*/ 	.word	0x00000a80
        /*0250*/ 	.word	0x000000ff
        /*0254*/ 	.word	0x00000098
        /*0258*/ 	.short	0x0100
        /*025a*/ 	.byte	0x06
	.zero		1


	//   ....[21]....
        /*025c*/ 	.word	0x00000a90
        /*0260*/ 	.word	0x000000ff
        /*0264*/ 	.word	0x000000a8
        /*0268*/ 	.short	0x0100
        /*026a*/ 	.byte	0x06
	.zero		1


	//   ....[22]....
        /*026c*/ 	.word	0x00000bc0
        /*0270*/ 	.word	0x000000ff
        /*0274*/ 	.word	0x000000b0
        /*0278*/ 	.short	0x0100
        /*027a*/ 	.byte	0x04
	.zero		1


	//   ....[23]....
        /*027c*/ 	.word	0x00000bd0
        /*0280*/ 	.word	0x000000ff
        /*0284*/ 	.word	0x000000d0
        /*0288*/ 	.short	0x0100
        /*028a*/ 	.byte	0x04
	.zero		1


	//   ....[24]....
        /*028c*/ 	.word	0x00000be0
        /*0290*/ 	.word	0x000000ff
        /*0294*/ 	.word	0x000000b8
        /*0298*/ 	.short	0x0100
        /*029a*/ 	.byte	0x04
	.zero		1


	//   ....[25]....
        /*029c*/ 	.word	0x00000bf0
        /*02a0*/ 	.word	0x000000ff
        /*02a4*/ 	.word	0x000000d8
        /*02a8*/ 	.short	0x0100
        /*02aa*/ 	.byte	0x04
	.zero		1


	//   ....[26]....
        /*02ac*/ 	.word	0x00000c00
        /*02b0*/ 	.word	0x000000ff
        /*02b4*/ 	.word	0x000000c0
        /*02b8*/ 	.short	0x0100
        /*02ba*/ 	.byte	0x04
	.zero		1


	//   ....[27]....
        /*02bc*/ 	.word	0x00000c10
        /*02c0*/ 	.word	0x000000ff
        /*02c4*/ 	.word	0x000000e0
        /*02c8*/ 	.short	0x0100
        /*02ca*/ 	.byte	0x04
	.zero		1


	//   ....[28]....
        /*02cc*/ 	.word	0x00000c20
        /*02d0*/ 	.word	0x000000ff
        /*02d4*/ 	.word	0x000000c8
        /*02d8*/ 	.short	0x0100
        /*02da*/ 	.byte	0x04
	.zero		1


	//   ....[29]....
        /*02dc*/ 	.word	0x00000c30
        /*02e0*/ 	.word	0x000000ff
        /*02e4*/ 	.word	0x000000e8
        /*02e8*/ 	.short	0x0100
        /*02ea*/ 	.byte	0x04
	.zero		1


	//   ....[30]....
        /*02ec*/ 	.word	0x00000d20
        /*02f0*/ 	.word	0x000000ff
        /*02f4*/ 	.word	0x000000f0
        /*02f8*/ 	.short	0x0100
        /*02fa*/ 	.byte	0x04
	.zero		1


	//   ....[31]....
        /*02fc*/ 	.word	0x00000d30
        /*0300*/ 	.word	0x000000ff
        /*0304*/ 	.word	0x00000100
        /*0308*/ 	.short	0x0100
        /*030a*/ 	.byte	0x04
	.zero		1


	//   ....[32]....
        /*030c*/ 	.word	0x00000d40
        /*0310*/ 	.word	0x000000ff
        /*0314*/ 	.word	0x000000f8
        /*0318*/ 	.short	0x0100
        /*031a*/ 	.byte	0x04
	.zero		1


	//   ....[33]....
        /*031c*/ 	.word	0x00000d50
        /*0320*/ 	.word	0x000000ff
        /*0324*/ 	.word	0x00000108
        /*0328*/ 	.short	0x0100
        /*032a*/ 	.byte	0x04
	.zero		1


	//   ....[34]....
        /*032c*/ 	.word	0x00001890
        /*0330*/ 	.word	0x00000000
        /*0334*/ 	.word	0x00000100
        /*0338*/ 	.short	0x010a
        /*033a*/ 	.byte	0xff
	.zero		1


	//   ....[35]....
        /*033c*/ 	.word	0x000018c0
        /*0340*/ 	.word	0x00000000
        /*0344*/ 	.word	0x000000f0
        /*0348*/ 	.short	0x0101
        /*034a*/ 	.byte	0xff
	.zero		1


	//   ....[36]....
        /*034c*/ 	.word	0x00001990
        /*0350*/ 	.word	0x000000ff
        /*0354*/ 	.word	0x00000020
        /*0358*/ 	.short	0x010a
        /*035a*/ 	.byte	0x04
	.zero		1


	//   ....[37]....
        /*035c*/ 	.word	0x00001a10
        /*0360*/ 	.word	0x000000ff
        /*0364*/ 	.word	0x00000020
        /*0368*/ 	.short	0x010a
        /*036a*/ 	.byte	0x21
	.zero		1


	//   ....[38]....
        /*036c*/ 	.word	0x00001ba0
        /*0370*/ 	.word	0x000000ff
        /*0374*/ 	.word	0x00000020
        /*0378*/ 	.short	0x010a
        /*037a*/ 	.byte	0x05
	.zero		1


	//   ....[39]....
        /*037c*/ 	.word	0x00001d90
        /*0380*/ 	.word	0x000000ff
        /*0384*/ 	.word	0x00000088
        /*0388*/ 	.short	0x0101
        /*038a*/ 	.byte	0x0d
	.zero		1


	//   ....[40]....
        /*038c*/ 	.word	0x00001db0
        /*0390*/ 	.word	0x000000ff
        /*0394*/ 	.word	0x00000020
        /*0398*/ 	.short	0x010a
        /*039a*/ 	.byte	0x04
	.zero		1


	//   ....[41]....
        /*039c*/ 	.word	0x00001e30
        /*03a0*/ 	.word	0x000000ff
        /*03a4*/ 	.word	0x00000020
        /*03a8*/ 	.short	0x010a
        /*03aa*/ 	.byte	0x21
	.zero		1


	//   ....[42]....
        /*03ac*/ 	.word	0x00001fc0
        /*03b0*/ 	.word	0x000000ff
        /*03b4*/ 	.word	0x00000020
        /*03b8*/ 	.short	0x010a
        /*03ba*/ 	.byte	0x05
	.zero		1


	//   ....[43]....
        /*03bc*/ 	.word	0x000021c0
        /*03c0*/ 	.word	0x00000003
        /*03c4*/ 	.word	0x00000090
        /*03c8*/ 	.short	0x010a
        /*03ca*/ 	.byte	0xff
	.zero		1


	//   ....[44]....
        /*03cc*/ 	.word	0x00002310
        /*03d0*/ 	.word	0x00000000
        /*03d4*/ 	.word	0x00000000
        /*03d8*/ 	.short	0x0101
        /*03da*/ 	.byte	0xff
	.zero		1


	//   ....[45]....
        /*03dc*/ 	.word	0x000028c0
        /*03e0*/ 	.word	0x000000ff
        /*03e4*/ 	.word	0x00000000
        /*03e8*/ 	.short	0x010a
        /*03ea*/ 	.byte	0x04
	.zero		1


	//   ....[46]....
        /*03ec*/ 	.word	0x00002950
        /*03f0*/ 	.word	0x000000ff
        /*03f4*/ 	.word	0x00000000
        /*03f8*/ 	.short	0x010a
        /*03fa*/ 	.byte	0x05
	.zero		1


	//   ....[47]....
        /*03fc*/ 	.word	0x000029e0
        /*0400*/ 	.word	0x000000ff
        /*0404*/ 	.word	0x00000000
        /*0408*/ 	.short	0x010a
        /*040a*/ 	.byte	0x05
	.zero		1


	//   ....[48]....
        /*040c*/ 	.word	0x00002a80
        /*0410*/ 	.word	0x00000000
        /*0414*/ 	.word	0x00000000
        /*0418*/ 	.short	0x010a
        /*041a*/ 	.byte	0xff
	.zero		1


	//   ....[49]....
        /*041c*/ 	.word	0x00002ba0
        /*0420*/ 	.word	0x00000002
        /*0424*/ 	.word	0x000000f0
        /*0428*/ 	.short	0x010a
        /*042a*/ 	.byte	0xff
	.zero		1


	//   ....[50]....
        /*042c*/ 	.word	0x00002c10
        /*0430*/ 	.word	0x00000002
        /*0434*/ 	.word	0x00000000
        /*0438*/ 	.short	0x0101
        /*043a*/ 	.byte	0xff
	.zero		1


	//   ....[51]....
        /*043c*/ 	.word	0x00002c30
        /*0440*/ 	.word	0x000000ff
        /*0444*/ 	.word	0x000000a0
        /*0448*/ 	.short	0x010a
        /*044a*/ 	.byte	0x04
	.zero		1


	//   ....[52]....
        /*044c*/ 	.word	0x00002d50
        /*0450*/ 	.word	0x00000002
        /*0454*/ 	.word	0x00000090
        /*0458*/ 	.short	0x010a
        /*045a*/ 	.byte	0xff
	.zero		1


	//   ....[53]....
        /*045c*/ 	.word	0x00002e50
        /*0460*/ 	.word	0x00000002
        /*0464*/ 	.word	0x00000000
        /*0468*/ 	.short	0x0101
        /*046a*/ 	.byte	0xff
	.zero		1


	//   ....[54]....
        /*046c*/ 	.word	0x00002ee0
        /*0470*/ 	.word	0x000000ff
        /*0474*/ 	.word	0x000000a0
        /*0478*/ 	.short	0x0106
        /*047a*/ 	.byte	0x04
	.zero		1


	//   ....[55]....
        /*047c*/ 	.word	0x00002f00
        /*0480*/ 	.word	0x000000ff
        /*0484*/ 	.word	0x000000a0
        /*0488*/ 	.short	0x010a
        /*048a*/ 	.byte	0x04
	.zero		1


	//   ....[56]....
        /*048c*/ 	.word	0x00002f90
        /*0490*/ 	.word	0x000000ff
        /*0494*/ 	.word	0x000000a0
        /*0498*/ 	.short	0x0106
        /*049a*/ 	.byte	0x07
	.zero		1


	//   ....[57]....
        /*049c*/ 	.word	0x00002fd0
        /*04a0*/ 	.word	0x00000000
        /*04a4*/ 	.word	0x000000a0
        /*04a8*/ 	.short	0x010a
        /*04aa*/ 	.byte	0xff
	.zero		1


	//   ....[58]....
        /*04ac*/ 	.word	0x000035a0
        /*04b0*/ 	.word	0x00000000
        /*04b4*/ 	.word	0x00000090
        /*04b8*/ 	.short	0x010a
        /*04ba*/ 	.byte	0xff
	.zero		1


	//   ....[59]....
        /*04bc*/ 	.word	0x000036a0
        /*04c0*/ 	.word	0x00000003
        /*04c4*/ 	.word	0x00000000
        /*04c8*/ 	.short	0x0101
        /*04ca*/ 	.byte	0xff
	.zero		1


	//   ....[60]....
        /*04cc*/ 	.word	0x000036b0
        /*04d0*/ 	.word	0x000000ff
        /*04d4*/ 	.word	0x00000000
        /*04d8*/ 	.short	0x010a
        /*04da*/ 	.byte	0x04
	.zero		1


	//   ....[61]....
        /*04dc*/ 	.word	0x00003730
        /*04e0*/ 	.word	0x000000ff
        /*04e4*/ 	.word	0x000000d0
        /*04e8*/ 	.short	0x010a
        /*04ea*/ 	.byte	0x2e
	.zero		1


	//   ....[62]....
        /*04ec*/ 	.word	0x00003810
        /*04f0*/ 	.word	0x000000ff
        /*04f4*/ 	.word	0x00000000
        /*04f8*/ 	.short	0x010a
        /*04fa*/ 	.byte	0x07
	.zero		1


	//   ....[63]....
        /*04fc*/ 	.word	0x00003950
        /*0500*/ 	.word	0x000000ff
        /*0504*/ 	.word	0x00000000
        /*0508*/ 	.short	0x010a
        /*050a*/ 	.byte	0x04
	.zero		1


	//   ....[64]....
        /*050c*/ 	.word	0x00003d20
        /*0510*/ 	.word	0x000000ff
        /*0514*/ 	.word	0x00000000
        /*0518*/ 	.short	0x010a
        /*051a*/ 	.byte	0x04
	.zero		1


	//   ....[65]....
        /*051c*/ 	.word	0x00003db0
        /*0520*/ 	.word	0x000000ff
        /*0524*/ 	.word	0x00000000
        /*0528*/ 	.short	0x010a
        /*052a*/ 	.byte	0x05
	.zero		1


	//   ....[66]....
        /*052c*/ 	.word	0x00003e40
        /*0530*/ 	.word	0x000000ff
        /*0534*/ 	.word	0x00000000
        /*0538*/ 	.short	0x010a
        /*053a*/ 	.byte	0x05
	.zero		1


	//   ....[67]....
        /*053c*/ 	.word	0x00003ed0
        /*0540*/ 	.word	0x000000ff
        /*0544*/ 	.word	0x00000000
        /*0548*/ 	.short	0x010a
        /*054a*/ 	.byte	0x04
	.zero		1


	//   ....[68]....
        /*054c*/ 	.word	0x000043a0
        /*0550*/ 	.word	0x0000000c
        /*0554*/ 	.word	0x00000090
        /*0558*/ 	.short	0x010a
        /*055a*/ 	.byte	0xff
	.zero		1


	//   ....[69]....
        /*055c*/ 	.word	0x00004510
        /*0560*/ 	.word	0x00000000
        /*0564*/ 	.word	0x00000000
        /*0568*/ 	.short	0x0101
        /*056a*/ 	.byte	0xff
	.zero		1


	//   ....[70]....
        /*056c*/ 	.word	0x000049a0
        /*0570*/ 	.word	0x000000ff
        /*0574*/ 	.word	0x00000088
        /*0578*/ 	.short	0x010a
        /*057a*/ 	.byte	0x15
	.zero		1


	//   ....[71]....
        /*057c*/ 	.word	0x00004b20
        /*0580*/ 	.word	0x000000ff
        /*0584*/ 	.word	0x00000060
        /*0588*/ 	.short	0x010a
        /*058a*/ 	.byte	0x15
	.zero		1


	//   ....[72]....
        /*058c*/ 	.word	0x00004ca0
        /*0590*/ 	.word	0x000000ff
        /*0594*/ 	.word	0x00000040
        /*0598*/ 	.short	0x010b
        /*059a*/ 	.byte	0x15
	.zero		1


	//   ....[73]....
        /*059c*/ 	.word	0x00004cb0
        /*05a0*/ 	.word	0x000000ff
        /*05a4*/ 	.word	0x00000000
        /*05a8*/ 	.short	0x0101
        /*05aa*/ 	.byte	0x06
	.zero		1


	//   ....[74]....
        /*05ac*/ 	.word	0x00004cc0
        /*05b0*/ 	.word	0x000000ff
        /*05b4*/ 	.word	0x00000068
        /*05b8*/ 	.short	0x010a
        /*05ba*/ 	.byte	0x15
	.zero		1


	//   ....[75]....
        /*05bc*/ 	.word	0x00004e20
        /*05c0*/ 	.word	0x000000ff
        /*05c4*/ 	.word	0x00000048
        /*05c8*/ 	.short	0x010b
        /*05ca*/ 	.byte	0x15
	.zero		1


	//   ....[76]....
        /*05cc*/ 	.word	0x00004e30
        /*05d0*/ 	.word	0x000000ff
        /*05d4*/ 	.word	0x00000000
        /*05d8*/ 	.short	0x0101
        /*05da*/ 	.byte	0x06
	.zero		1


	//   ....[77]....
        /*05dc*/ 	.word	0x00004e40
        /*05e0*/ 	.word	0x000000ff
        /*05e4*/ 	.word	0x00000070
        /*05e8*/ 	.short	0x010a
        /*05ea*/ 	.byte	0x15
	.zero		1


	//   ....[78]....
        /*05ec*/ 	.word	0x00004f90
        /*05f0*/ 	.word	0x000000ff
        /*05f4*/ 	.word	0x00000050
        /*05f8*/ 	.short	0x010b
        /*05fa*/ 	.byte	0x15
	.zero		1


	//   ....[79]....
        /*05fc*/ 	.word	0x00004fa0
        /*0600*/ 	.word	0x000000ff
        /*0604*/ 	.word	0x00000000
        /*0608*/ 	.short	0x0101
        /*060a*/ 	.byte	0x06
	.zero		1


	//   ....[80]....
        /*060c*/ 	.word	0x00004fb0
        /*0610*/ 	.word	0x000000ff
        /*0614*/ 	.word	0x00000078
        /*0618*/ 	.short	0x010a
        /*061a*/ 	.byte	0x15
	.zero		1


	//   ....[81]....
        /*061c*/ 	.word	0x000051a0
        /*0620*/ 	.word	0x000000ff
        /*0624*/ 	.word	0x00000058
        /*0628*/ 	.short	0x010b
        /*062a*/ 	.byte	0x15
	.zero		1


	//   ....[82]....
        /*062c*/ 	.word	0x000051b0
        /*0630*/ 	.word	0x000000ff
        /*0634*/ 	.word	0x00000000
        /*0638*/ 	.short	0x0101
        /*063a*/ 	.byte	0x25
	.zero		1


	//   ....[83]....
        /*063c*/ 	.word	0x000051e0
        /*0640*/ 	.word	0x000000ff
        /*0644*/ 	.word	0x00000060
        /*0648*/ 	.short	0x010a
        /*064a*/ 	.byte	0x15
	.zero		1


	//   ....[84]....
        /*064c*/ 	.word	0x00005200
        /*0650*/ 	.word	0x000000ff
        /*0654*/ 	.word	0x00000068
        /*0658*/ 	.short	0x010a
        /*065a*/ 	.byte	0x15
	.zero		1


	//   ....[85]....
        /*065c*/ 	.word	0x00005220
        /*0660*/ 	.word	0x000000ff
        /*0664*/ 	.word	0x00000070
        /*0668*/ 	.short	0x010a
        /*066a*/ 	.byte	0x15
	.zero		1


	//   ....[86]....
        /*066c*/ 	.word	0x00005260
        /*0670*/ 	.word	0x00000000
        /*0674*/ 	.word	0x00000078
        /*0678*/ 	.short	0x010a
        /*067a*/ 	.byte	0xff
	.zero		1


	//   ....[87]....
        /*067c*/ 	.word	0x000055b0
        /*0680*/ 	.word	0x00000003
        /*0684*/ 	.word	0x00000090
        /*0688*/ 	.short	0x010a
        /*068a*/ 	.byte	0xff
	.zero		1


	//   ....[88]....
        /*068c*/ 	.word	0x00005730
        /*0690*/ 	.word	0x00000000
        /*0694*/ 	.word	0x00000000
        /*0698*/ 	.short	0x0101
        /*069a*/ 	.byte	0xff
	.zero		1


	//   ....[89]....
        /*069c*/ 	.word	0x00006280
        /*06a0*/ 	.word	0x000000ff
        /*06a4*/ 	.word	0x00000040
        /*06a8*/ 	.short	0x010a
        /*06aa*/ 	.byte	0x2c
	.zero		1


	//   ....[90]....
        /*06ac*/ 	.word	0x000062c0
        /*06b0*/ 	.word	0x0000001a
        /*06b4*/ 	.word	0x000000b0
        /*06b8*/ 	.short	0x010a
        /*06ba*/ 	.byte	0xff
	.zero		1


	//   ....[91]....
        /*06bc*/ 	.word	0x000063d0
        /*06c0*/ 	.word	0x000000ff
        /*06c4*/ 	.word	0x00000040
        /*06c8*/ 	.short	0x010a
        /*06ca*/ 	.byte	0x2c
	.zero		1


	//   ....[92]....
        /*06cc*/ 	.word	0x000064b0
        /*06d0*/ 	.word	0x0000001a
        /*06d4*/ 	.word	0x000000b0
        /*06d8*/ 	.short	0x010a
        /*06da*/ 	.byte	0xff
	.zero		1


	//   ....[93]....
        /*06dc*/ 	.word	0x00006be0
        /*06e0*/ 	.word	0x00000000
        /*06e4*/ 	.word	0x00000000
        /*06e8*/ 	.short	0x0101
        /*06ea*/ 	.byte	0xff
	.zero		1


	//   ....[94]....
        /*06ec*/ 	.word	0x00006bf0
        /*06f0*/ 	.word	0x00000002
        /*06f4*/ 	.word	0x00000040
        /*06f8*/ 	.short	0x010a
        /*06fa*/ 	.byte	0xff
	.zero		1


	//   ....[95]....
        /*06fc*/ 	.word	0x00006cb0
        /*0700*/ 	.word	0x00000002
        /*0704*/ 	.word	0x00000040
        /*0708*/ 	.short	0x010a
        /*070a*/ 	.byte	0xff
	.zero		1


	//   ....[96]....
        /*070c*/ 	.word	0x00007470
        /*0710*/ 	.word	0x00000000
        /*0714*/ 	.word	0x00000000
        /*0718*/ 	.short	0x0101
        /*071a*/ 	.byte	0xff
	.zero		1


	//   ....[97]....
        /*071c*/ 	.word	0x00007490
        /*0720*/ 	.word	0x00000002
        /*0724*/ 	.word	0x00000040
        /*0728*/ 	.short	0x010a
        /*072a*/ 	.byte	0xff
	.zero		1


	//   ....[98]....
        /*072c*/ 	.word	0x00007540
        /*0730*/ 	.word	0x00000002
        /*0734*/ 	.word	0x00000040
        /*0738*/ 	.short	0x010a
        /*073a*/ 	.byte	0xff
	.zero		1


	//   ....[99]....
        /*073c*/ 	.word	0x00007d00
        /*0740*/ 	.word	0x00000000
        /*0744*/ 	.word	0x00000000
        /*0748*/ 	.short	0x0101
        /*074a*/ 	.byte	0xff
	.zero		1


	//   ....[100]....
        /*074c*/ 	.word	0x00007d20
        /*0750*/ 	.word	0x00000003
        /*0754*/ 	.word	0x00000040
        /*0758*/ 	.short	0x010a
        /*075a*/ 	.byte	0xff
	.zero		1


	//   ....[101]....
        /*075c*/ 	.word	0x00007dd0
        /*0760*/ 	.word	0x00000003
        /*0764*/ 	.word	0x00000040
        /*0768*/ 	.short	0x010a
        /*076a*/ 	.byte	0xff
	.zero		1


	//   ....[102]....
        /*076c*/ 	.word	0x00008170
        /*0770*/ 	.word	0x000000ff
        /*0774*/ 	.word	0x00000000
        /*0778*/ 	.short	0x0101
        /*077a*/ 	.byte	0x04
	.zero		1


	//   ....[103]....
        /*077c*/ 	.word	0x000085f0
        /*0780*/ 	.word	0x00000000
        /*0784*/ 	.word	0x00000000
        /*0788*/ 	.short	0x0101
        /*078a*/ 	.byte	0xff
	.zero		1


	//   ....[104]....
        /*078c*/ 	.word	0x00008880
        /*0790*/ 	.word	0x000000ff
        /*0794*/ 	.word	0x00000000
        /*0798*/ 	.short	0x0101
        /*079a*/ 	.byte	0x04
	.zero		1


	//   ....[105]....
        /*079c*/ 	.word	0x000088a0
        /*07a0*/ 	.word	0x00000000
        /*07a4*/ 	.word	0x00000100
        /*07a8*/ 	.short	0x010a
        /*07aa*/ 	.byte	0xff
	.zero		1


	//   ....[106]....
        /*07ac*/ 	.word	0x00008900
        /*07b0*/ 	.word	0x00000000
        /*07b4*/ 	.word	0x00000020
        /*07b8*/ 	.short	0x010a
        /*07ba*/ 	.byte	0xff
	.zero		1


	//   ....[107]....
        /*07bc*/ 	.word	0x00008960
        /*07c0*/ 	.word	0x00000000
        /*07c4*/ 	.word	0x00000020
        /*07c8*/ 	.short	0x010a
        /*07ca*/ 	.byte	0xff
	.zero		1


	//   ....[108]....
        /*07cc*/ 	.word	0x000089b0
        /*07d0*/ 	.word	0x00000003
        /*07d4*/ 	.word	0x00000090
        /*07d8*/ 	.short	0x010a
        /*07da*/ 	.byte	0xff
	.zero		1


	//   ....[109]....
        /*07dc*/ 	.word	0x00008a10
        /*07e0*/ 	.word	0x00000000
        /*07e4*/ 	.word	0x00000000
        /*07e8*/ 	.short	0x010a
        /*07ea*/ 	.byte	0xff
	.zero		1


	//   ....[110]....
        /*07ec*/ 	.word	0x00008a70
        /*07f0*/ 	.word	0x00000000
        /*07f4*/ 	.word	0x00000000
        /*07f8*/ 	.short	0x010a
        /*07fa*/ 	.byte	0xff
	.zero		1


	//   ....[111]....
        /*07fc*/ 	.word	0x00008ad0
        /*0800*/ 	.word	0x00000000
        /*0804*/ 	.word	0x00000000
        /*0808*/ 	.short	0x010a
        /*080a*/ 	.byte	0xff
	.zero		1


	//   ....[112]....
        /*080c*/ 	.word	0x00008b20
        /*0810*/ 	.word	0x00000002
        /*0814*/ 	.word	0x000000f0
        /*0818*/ 	.short	0x010a
        /*081a*/ 	.byte	0xff
	.zero		1


	//   ....[113]....
        /*081c*/ 	.word	0x00008b80
        /*0820*/ 	.word	0x00000002
        /*0824*/ 	.word	0x000000a0
        /*0828*/ 	.short	0x010a
        /*082a*/ 	.byte	0xff
	.zero		1


	//   ....[114]....
        /*082c*/ 	.word	0x00008bd0
        /*0830*/ 	.word	0x00000002
        /*0834*/ 	.word	0x00000090
        /*0838*/ 	.short	0x010a
        /*083a*/ 	.byte	0xff
	.zero		1


	//   ....[115]....
        /*083c*/ 	.word	0x00008c30
        /*0840*/ 	.word	0x00000000
        /*0844*/ 	.word	0x000000a0
        /*0848*/ 	.short	0x010a
        /*084a*/ 	.byte	0xff
	.zero		1


	//   ....[116]....
        /*084c*/ 	.word	0x00008c80
        /*0850*/ 	.word	0x00000000
        /*0854*/ 	.word	0x00000090
        /*0858*/ 	.short	0x010a
        /*085a*/ 	.byte	0xff
	.zero		1


	//   ....[117]....
        /*085c*/ 	.word	0x00008ce0
        /*0860*/ 	.word	0x00000002
        /*0864*/ 	.word	0x000000d0
        /*0868*/ 	.short	0x010a
        /*086a*/ 	.byte	0xff
	.zero		1


	//   ....[118]....
        /*086c*/ 	.word	0x00008d40
        /*0870*/ 	.word	0x00000000
        /*0874*/ 	.word	0x00000000
        /*0878*/ 	.short	0x010a
        /*087a*/ 	.byte	0xff
	.zero		1


	//   ....[119]....
        /*087c*/ 	.word	0x00008da0
        /*0880*/ 	.word	0x00000000
        /*0884*/ 	.word	0x00000000
        /*0888*/ 	.short	0x010a
        /*088a*/ 	.byte	0xff
	.zero		1


	//   ....[120]....
        /*088c*/ 	.word	0x00008e00
        /*0890*/ 	.word	0x00000000
        /*0894*/ 	.word	0x00000000
        /*0898*/ 	.short	0x010a
        /*089a*/ 	.byte	0xff
	.zero		1


	//   ....[121]....
        /*089c*/ 	.word	0x00008e60
        /*08a0*/ 	.word	0x00000000
        /*08a4*/ 	.word	0x00000000
        /*08a8*/ 	.short	0x010a
        /*08aa*/ 	.byte	0xff
	.zero		1


	//   ....[122]....
        /*08ac*/ 	.word	0x00008ec0
        /*08b0*/ 	.word	0x00000000
        /*08b4*/ 	.word	0x00000000
        /*08b8*/ 	.short	0x010a
        /*08ba*/ 	.byte	0xff
	.zero		1


	//   ....[123]....
        /*08bc*/ 	.word	0x00008f10
        /*08c0*/ 	.word	0x0000000c
        /*08c4*/ 	.word	0x00000090
        /*08c8*/ 	.short	0x010a
        /*08ca*/ 	.byte	0xff
	.zero		1


	//   ....[124]....
        /*08cc*/ 	.word	0x00008f70
        /*08d0*/ 	.word	0x00000000
        /*08d4*/ 	.word	0x00000088
        /*08d8*/ 	.short	0x010a
        /*08da*/ 	.byte	0xff
	.zero		1


	//   ....[125]....
        /*08dc*/ 	.word	0x00008fd0
        /*08e0*/ 	.word	0x00000000
        /*08e4*/ 	.word	0x00000060
        /*08e8*/ 	.short	0x010a
        /*08ea*/ 	.byte	0xff
	.zero		1


	//   ....[126]....
        /*08ec*/ 	.word	0x00009030
        /*08f0*/ 	.word	0x00000000
        /*08f4*/ 	.word	0x00000068
        /*08f8*/ 	.short	0x010a
        /*08fa*/ 	.byte	0xff
	.zero		1


	//   ....[127]....
        /*08fc*/ 	.word	0x00009090
        /*0900*/ 	.word	0x00000000
        /*0904*/ 	.word	0x00000070
        /*0908*/ 	.short	0x010a
        /*090a*/ 	.byte	0xff
	.zero		1


	//   ....[128]....
        /*090c*/ 	.word	0x000090f0
        /*0910*/ 	.word	0x00000000
        /*0914*/ 	.word	0x00000078
        /*0918*/ 	.short	0x010a
        /*091a*/ 	.byte	0xff
	.zero		1


	//   ....[129]....
        /*091c*/ 	.word	0x00009150
        /*0920*/ 	.word	0x00000000
        /*0924*/ 	.word	0x00000060
        /*0928*/ 	.short	0x010a
        /*092a*/ 	.byte	0xff
	.zero		1


	//   ....[130]....
        /*092c*/ 	.word	0x000091b0
        /*0930*/ 	.word	0x00000000
        /*0934*/ 	.word	0x00000068
        /*0938*/ 	.short	0x010a
        /*093a*/ 	.byte	0xff
	.zero		1


	//   ....[131]....
        /*093c*/ 	.word	0x00009210
        /*0940*/ 	.word	0x00000000
        /*0944*/ 	.word	0x00000070
        /*0948*/ 	.short	0x010a
        /*094a*/ 	.byte	0xff
	.zero		1


	//   ....[132]....
        /*094c*/ 	.word	0x00009260
        /*0950*/ 	.word	0x00000003
        /*0954*/ 	.word	0x00000090
        /*0958*/ 	.short	0x010a
        /*095a*/ 	.byte	0xff
	.zero		1


	//   ....[133]....
        /*095c*/ 	.word	0x000092c0
        /*0960*/ 	.word	0x00000000
        /*0964*/ 	.word	0x00000040
        /*0968*/ 	.short	0x010a
        /*096a*/ 	.byte	0xff
	.zero		1


	//   ....[134]....
        /*096c*/ 	.word	0x00009310
        /*0970*/ 	.word	0x0000001a
        /*0974*/ 	.word	0x000000b0
        /*0978*/ 	.short	0x010a
        /*097a*/ 	.byte	0xff
	.zero		1


	//   ....[135]....
        /*097c*/ 	.word	0x00009360
        /*0980*/ 	.word	0x00000002
        /*0984*/ 	.word	0x00000040
        /*0988*/ 	.short	0x010a
        /*098a*/ 	.byte	0xff
	.zero		1


	//   ....[136]....
        /*098c*/ 	.word	0x000093b0
        /*0990*/ 	.word	0x00000002
        /*0994*/ 	.word	0x00000040
        /*0998*/ 	.short	0x010a
        /*099a*/ 	.byte	0xff
	.zero		1


	//   ....[137]....
        /*099c*/ 	.word	0x00009400
        /*09a0*/ 	.word	0x00000003
        /*09a4*/ 	.word	0x00000040
        /*09a8*/ 	.short	0x010a
        /*09aa*/ 	.byte	0xff
	.zero		1


	//----- nvinfo : EIATTR_NUM_MBARRIERS
	.align		4
.L_47:
        /*09ac*/ 	.byte	0x03, 0x38
        /*09ae*/ 	.short	0x0022


	//----- nvinfo : EIATTR_EXIT_INSTR_OFFSETS
	.align		4
        /*09b0*/ 	.byte	0x04, 0x1c
        /*09b2*/ 	.short	(.L_49 - .L_48)


	//   ....[0]....
.L_48:
        /*09b4*/ 	.word	0x00002ab0


	//   ....[1]....
        /*09b8*/ 	.word	0x00002fa0


	//   ....[2]....
        /*09bc*/ 	.word	0x00003000


	//   ....[3]....
        /*09c0*/ 	.word	0x00004130


	//   ....[4]....
        /*09c4*/ 	.word	0x00005290


	//   ....[5]....
        /*09c8*/ 	.word	0x000052d0


	//   ....[6]....
        /*09cc*/ 	.word	0x00008770


	//   ....[7]....
        /*09d0*/ 	.word	0x000087f0


	//   ....[8]....
        /*09d4*/ 	.word	0x00008820


	//   ....[9]....
        /*09d8*/ 	.word	0x00008890


	//----- nvinfo : EIATTR_MAX_THREADS
	.align		4
.L_49:
        /*09dc*/ 	.byte	0x04, 0x05
        /*09de*/ 	.short	(.L_51 - .L_50)
.L_50:
        /*09e0*/ 	.word	0x00000100
        /*09e4*/ 	.word	0x00000001
        /*09e8*/ 	.word	0x00000001


	//----- nvinfo : EIATTR_CRS_STACK_SIZE
	.align		4
.L_51:
        /*09ec*/ 	.byte	0x04, 0x1e
        /*09ee*/ 	.short	(.L_53 - .L_52)
.L_52:
        /*09f0*/ 	.word	0x00000000


	//----- nvinfo : EIATTR_CBANK_PARAM_SIZE
	.align		4
.L_53:
        /*09f4*/ 	.byte	0x03, 0x19
        /*09f6*/ 	.short	0x0800


	//----- nvinfo : EIATTR_PARAM_CBANK
	.align		4
        /*09f8*/ 	.byte	0x04, 0x0a
        /*09fa*/ 	.short	(.L_55 - .L_54)
	.align		4
.L_54:
        /*09fc*/ 	.word	index@(.nv.constant0._ZN7cutlass13device_kernelINS_4gemm6kernel13GemmUniversalIN4cute5tupleIJiiiiEEENS1_10collective13CollectiveMmaINS1_35MainloopSm100TmaUmmaWarpSpecializedILi4ELi2ELi4ENS5_IJNS4_1CILi1EEENSA_ILi2EEESB_EEEEENS5_IJNSA_ILi64EEENSA_ILi128EEESG_EEENS_10bfloat16_tENS5_IJlSB_lEEESI_SJ_NS4_8TiledMMAINS4_8MMA_AtomIJNS4_20SM100_MMA_F16BF16_SSISI_SI_fLi64ELi128ELNS4_4UMMA5MajorE0ELSO_0ELNSN_7ScaleInE0ELSP_0EEEEEENS4_6LayoutINS5_IJSB_SB_SB_EEENS5_IJNSA_ILi0EEESU_SU_EEEEENS5_IJNS4_10UnderscoreESX_SX_EEEEENS4_23SM90_TMA_LOAD_MULTICASTENS4_14ComposedLayoutINS4_7SwizzleILi3ELi4ELi3EEENS4_18smem_ptr_flag_bitsILi16EEENSS_INS5_IJNSA_ILi8EEESF_EEENS5_IJSF_SB_EEEEEEEvNS4_8identityENS4_13SM90_TMA_LOADES1A_vS1B_EENS_8epilogue10collective18CollectiveEpilogueINS1E_23Sm100TmaWarpSpecializedILi4ELi2ELi16ELb1ELb0EEEJSH_NS5_IJNSS_ISF_SB_EENSS_INSA_ILi32EEESB_EEEEESI_SJ_SI_SJ_NS1E_6fusion15FusionCallbacksIS1I_NS1N_17LinearCombinationISI_fSI_fLNS_15FloatRoundStyleE2EEESH_S1M_JEEENS4_5SM1004TMEM4LOAD26SM100_TMEM_LOAD_16dp256b4xES1C_NS11_INS12_ILi2ELi4ELi3EEES15_NSS_INS5_IJS16_S1K_EEENS5_IJS1K_SB_EEEEEEENS4_17SM75_U32x4_LDSM_NENS4_14SM90_TMA_STOREES21_NS4_17SM90_U32x4_STSM_NENS4_39AutoVectorizingCopyWithAssumedAlignmentILi128EEEEEEvvEEEEvNT_6ParamsE)
        /*0a00*/ 	.short	0x0380
        /*0a02*/ 	.short	0x0800


	//----- nvinfo : EIATTR_SW_WAR
	.align		4
.L_55:
        /*0a04*/ 	.byte	0x04, 0x36
        /*0a06*/ 	.short	(.L_57 - .L_56)
.L_56:
        /*0a08*/ 	.word	0x00000008
.L_57:


//--------------------- .nv.callgraph             --------------------------
	.section	.nv.callgraph,"",@"SHT_CUDA_CALLGRAPH"
	.align	4
	.sectionentsize	8
	.align		4
        /*0000*/ 	.word	0x00000000
	.align		4
        /*0004*/ 	.word	0xffffffff
	.align		4
        /*0008*/ 	.word	index@(_ZN7cutlass13device_kernelINS_4gemm6kernel13GemmUniversalIN4cute5tupleIJiiiiEEENS1_10collective13CollectiveMmaINS1_35MainloopSm100TmaUmmaWarpSpecializedILi4ELi2ELi4ENS5_IJNS4_1CILi1EEENSA_ILi2EEESB_EEEEENS5_IJNSA_ILi64EEENSA_ILi128EEESG_EEENS_10bfloat16_tENS5_IJlSB_lEEESI_SJ_NS4_8TiledMMAINS4_8MMA_AtomIJNS4_20SM100_MMA_F16BF16_SSISI_SI_fLi64ELi128ELNS4_4UMMA5MajorE0ELSO_0ELNSN_7ScaleInE0ELSP_0EEEEEENS4_6LayoutINS5_IJSB_SB_SB_EEENS5_IJNSA_ILi0EEESU_SU_EEEEENS5_IJNS4_10UnderscoreESX_SX_EEEEENS4_23SM90_TMA_LOAD_MULTICASTENS4_14ComposedLayoutINS4_7SwizzleILi3ELi4ELi3EEENS4_18smem_ptr_flag_bitsILi16EEENSS_INS5_IJNSA_ILi8EEESF_EEENS5_IJSF_SB_EEEEEEEvNS4_8identityENS4_13SM90_TMA_LOADES1A_vS1B_EENS_8epilogue10collective18CollectiveEpilogueINS1E_23Sm100TmaWarpSpecializedILi4ELi2ELi16ELb1ELb0EEEJSH_NS5_IJNSS_ISF_SB_EENSS_INSA_ILi32EEESB_EEEEESI_SJ_SI_SJ_NS1E_6fusion15FusionCallbacksIS1I_NS1N_17LinearCombinationISI_fSI_fLNS_15FloatRoundStyleE2EEESH_S1M_JEEENS4_5SM1004TMEM4LOAD26SM100_TMEM_LOAD_16dp256b4xES1C_NS11_INS12_ILi2ELi4ELi3EEES15_NSS_INS5_IJS16_S1K_EEENS5_IJS1K_SB_EEEEEEENS4_17SM75_U32x4_LDSM_NENS4_14SM90_TMA_STOREES21_NS4_17SM90_U32x4_STSM_NENS4_39AutoVectorizingCopyWithAssumedAlignmentILi128EEEEEEvvEEEEvNT_6ParamsE)
	.align		4
        /*000c*/ 	.word	index@(__assertfail)
	.align		4
        /*0010*/ 	.word	0x00000000
	.align		4
        /*0014*/ 	.word	0xfffffffe
	.align		4
        /*0018*/ 	.word	0x00000000
	.align		4
        /*001c*/ 	.word	0xfffffffd
	.align		4
        /*0020*/ 	.word	0x00000000
	.align		4
        /*0024*/ 	.word	0xfffffffc


//--------------------- .nv.constant4             --------------------------
	.section	.nv.constant4,"a",@progbits
	.align	8
	.align		8
.nv.constant4:
        /*0000*/ 	.dword	__assertfail
	.align		8
        /*0008*/ 	.dword	__unnamed_1
	.align		8
        /*0010*/ 	.dword	__unnamed_2
	.align		8
        /*0018*/ 	.dword	_ZN40_INTERNAL_b03f6bdb_4_k_cu_4c2c3e48_331254cuda3std3__45__cpo5beginE
	.align		8
        /*0020*/ 	.dword	_ZN40_INTERNAL_b03f6bdb_4_k_cu_4c2c3e48_331254cuda3std3__45__cpo3endE
	.align		8
        /*0028*/ 	.dword	_ZN40_INTERNAL_b03f6bdb_4_k_cu_4c2c3e48_331254cuda3std3__45__cpo6cbeginE
	.align		8
        /*0030*/ 	.dword	_ZN40_INTERNAL_b03f6bdb_4_k_cu_4c2c3e48_331254cuda3std3__45__cpo4cendE
	.align		8
        /*0038*/ 	.dword	_ZN40_INTERNAL_b03f6bdb_4_k_cu_4c2c3e48_331254cuda3std3__442_GLOBAL__N__b03f6bdb_4_k_cu_4c2c3e48_331256ignoreE
	.align		8
        /*0040*/ 	.dword	_ZN40_INTERNAL_b03f6bdb_4_k_cu_4c2c3e48_331254cuda3std3__419piecewise_constructE
	.align		8
        /*0048*/ 	.dword	_ZN40_INTERNAL_b03f6bdb_4_k_cu_4c2c3e48_331254cuda3std3__48in_placeE
	.align		8
        /*0050*/ 	.dword	_ZN40_INTERNAL_b03f6bdb_4_k_cu_4c2c3e48_331254cuda3std6ranges3__45__cpo4swapE
	.align		8
        /*0058*/ 	.dword	_ZN40_INTERNAL_b03f6bdb_4_k_cu_4c2c3e48_331254cuda3std6ranges3__45__cpo9iter_moveE
	.align		8
        /*0060*/ 	.dword	_ZN40_INTERNAL_b03f6bdb_4_k_cu_4c2c3e48_331254cute7productE
	.align		8
        /*0068*/ 	.dword	_ZN40_INTERNAL_b03f6bdb_4_k_cu_4c2c3e48_331254cute1_E
	.align		8
        /*0070*/ 	.dword	$str$25
	.align		8
        /*0078*/ 	.dword	$str$26
	.align		8
        /*0080*/ 	.dword	$str$27
	.align		8
        /*0088*/ 	.dword	$str$28


//--------------------- .text._ZN7cutlass13device_kernelINS_4gemm6kernel13GemmUniversalIN4cute5tupleIJiiiiEEENS1_10collective13CollectiveMmaINS1_35MainloopSm100TmaUmmaWarpSpecializedILi4ELi2ELi4ENS5_IJNS4_1CILi1EEENSA_ILi2EEESB_EEEEENS5_IJNSA_ILi64EEENSA_ILi128EEESG_EEENS_10bfloat16_tENS5_IJlSB_lEEESI_SJ_NS4_8TiledMMAINS4_8MMA_AtomIJNS4_20SM100_MMA_F16BF16_SSISI_SI_fLi64ELi128ELNS4_4UMMA5MajorE0ELSO_0ELNSN_7ScaleInE0ELSP_0EEEEEENS4_6LayoutINS5_IJSB_SB_SB_EEENS5_IJNSA_ILi0EEESU_SU_EEEEENS5_IJNS4_10UnderscoreESX_SX_EEEEENS4_23SM90_TMA_LOAD_MULTICASTENS4_14ComposedLayoutINS4_7SwizzleILi3ELi4ELi3EEENS4_18smem_ptr_flag_bitsILi16EEENSS_INS5_IJNSA_ILi8EEESF_EEENS5_IJSF_SB_EEEEEEEvNS4_8identityENS4_13SM90_TMA_LOADES1A_vS1B_EENS_8epilogue10collective18CollectiveEpilogueINS1E_23Sm100TmaWarpSpecializedILi4ELi2ELi16ELb1ELb0EEEJSH_NS5_IJNSS_ISF_SB_EENSS_INSA_ILi32EEESB_EEEEESI_SJ_SI_SJ_NS1E_6fusion15FusionCallbacksIS1I_NS1N_17LinearCombinationISI_fSI_fLNS_15FloatRoundStyleE2EEESH_S1M_JEEENS4_5SM1004TMEM4LOAD26SM100_TMEM_LOAD_16dp256b4xES1C_NS11_INS12_ILi2ELi4ELi3EEES15_NSS_INS5_IJS16_S1K_EEENS5_IJS1K_SB_EEEEEEENS4_17SM75_U32x4_LDSM_NENS4_14SM90_TMA_STOREES21_NS4_17SM90_U32x4_STSM_NENS4_39AutoVectorizingCopyWithAssumedAlignmentILi128EEEEEEvvEEEEvNT_6ParamsE --------------------------
	.section	.text._ZN7cutlass13device_kernelINS_4gemm6kernel13GemmUniversalIN4cute5tupleIJiiiiEEENS1_10collective13CollectiveMmaINS1_35MainloopSm100TmaUmmaWarpSpecializedILi4ELi2ELi4ENS5_IJNS4_1CILi1EEENSA_ILi2EEESB_EEEEENS5_IJNSA_ILi64EEENSA_ILi128EEESG_EEENS_10bfloat16_tENS5_IJlSB_lEEESI_SJ_NS4_8TiledMMAINS4_8MMA_AtomIJNS4_20SM100_MMA_F16BF16_SSISI_SI_fLi64ELi128ELNS4_4UMMA5MajorE0ELSO_0ELNSN_7ScaleInE0ELSP_0EEEEEENS4_6LayoutINS5_IJSB_SB_SB_EEENS5_IJNSA_ILi0EEESU_SU_EEEEENS5_IJNS4_10UnderscoreESX_SX_EEEEENS4_23SM90_TMA_LOAD_MULTICASTENS4_14ComposedLayoutINS4_7SwizzleILi3ELi4ELi3EEENS4_18smem_ptr_flag_bitsILi16EEENSS_INS5_IJNSA_ILi8EEESF_EEENS5_IJSF_SB_EEEEEEEvNS4_8identityENS4_13SM90_TMA_LOADES1A_vS1B_EENS_8epilogue10collective18CollectiveEpilogueINS1E_23Sm100TmaWarpSpecializedILi4ELi2ELi16ELb1ELb0EEEJSH_NS5_IJNSS_ISF_SB_EENSS_INSA_ILi32EEESB_EEEEESI_SJ_SI_SJ_NS1E_6fusion15FusionCallbacksIS1I_NS1N_17LinearCombinationISI_fSI_fLNS_15FloatRoundStyleE2EEESH_S1M_JEEENS4_5SM1004TMEM4LOAD26SM100_TMEM_LOAD_16dp256b4xES1C_NS11_INS12_ILi2ELi4ELi3EEES15_NSS_INS5_IJS16_S1K_EEENS5_IJS1K_SB_EEEEEEENS4_17SM75_U32x4_LDSM_NENS4_14SM90_TMA_STOREES21_NS4_17SM90_U32x4_STSM_NENS4_39AutoVectorizingCopyWithAssumedAlignmentILi128EEEEEEvvEEEEvNT_6ParamsE,"ax",@progbits
	.align	128
.text._ZN7cutlass13device_kernelINS_4gemm6kernel13GemmUniversalIN4cute5tupleIJiiiiEEENS1_10collective13CollectiveMmaINS1_35MainloopSm100TmaUmmaWarpSpecializedILi4ELi2ELi4ENS5_IJNS4_1CILi1EEENSA_ILi2EEESB_EEEEENS5_IJNSA_ILi64EEENSA_ILi128EEESG_EEENS_10bfloat16_tENS5_IJlSB_lEEESI_SJ_NS4_8TiledMMAINS4_8MMA_AtomIJNS4_20SM100_MMA_F16BF16_SSISI_SI_fLi64ELi128ELNS4_4UMMA5MajorE0ELSO_0ELNSN_7ScaleInE0ELSP_0EEEEEENS4_6LayoutINS5_IJSB_SB_SB_EEENS5_IJNSA_ILi0EEESU_SU_EEEEENS5_IJNS4_10UnderscoreESX_SX_EEEEENS4_23SM90_TMA_LOAD_MULTICASTENS4_14ComposedLayoutINS4_7SwizzleILi3ELi4ELi3EEENS4_18smem_ptr_flag_bitsILi16EEENSS_INS5_IJNSA_ILi8EEESF_EEENS5_IJSF_SB_EEEEEEEvNS4_8identityENS4_13SM90_TMA_LOADES1A_vS1B_EENS_8epilogue10collective18CollectiveEpilogueINS1E_23Sm100TmaWarpSpecializedILi4ELi2ELi16ELb1ELb0EEEJSH_NS5_IJNSS_ISF_SB_EENSS_INSA_ILi32EEESB_EEEEESI_SJ_SI_SJ_NS1E_6fusion15FusionCallbacksIS1I_NS1N_17LinearCombinationISI_fSI_fLNS_15FloatRoundStyleE2EEESH_S1M_JEEENS4_5SM1004TMEM4LOAD26SM100_TMEM_LOAD_16dp256b4xES1C_NS11_INS12_ILi2ELi4ELi3EEES15_NSS_INS5_IJS16_S1K_EEENS5_IJS1K_SB_EEEEEEENS4_17SM75_U32x4_LDSM_NENS4_14SM90_TMA_STOREES21_NS4_17SM90_U32x4_STSM_NENS4_39AutoVectorizingCopyWithAssumedAlignmentILi128EEEEEEvvEEEEvNT_6ParamsE:
        .type           _ZN7cutlass13device_kernelINS_4gemm6kernel13GemmUniversalIN4cute5tupleIJiiiiEEENS1_10collective13CollectiveMmaINS1_35MainloopSm100TmaUmmaWarpSpecializedILi4ELi2ELi4ENS5_IJNS4_1CILi1EEENSA_ILi2EEESB_EEEEENS5_IJNSA_ILi64EEENSA_ILi128EEESG_EEENS_10bfloat16_tENS5_IJlSB_lEEESI_SJ_NS4_8TiledMMAINS4_8MMA_AtomIJNS4_20SM100_MMA_F16BF16_SSISI_SI_fLi64ELi128ELNS4_4UMMA5MajorE0ELSO_0ELNSN_7ScaleInE0ELSP_0EEEEEENS4_6LayoutINS5_IJSB_SB_SB_EEENS5_IJNSA_ILi0EEESU_SU_EEEEENS5_IJNS4_10UnderscoreESX_SX_EEEEENS4_23SM90_TMA_LOAD_MULTICASTENS4_14ComposedLayoutINS4_7SwizzleILi3ELi4ELi3EEENS4_18smem_ptr_flag_bitsILi16EEENSS_INS5_IJNSA_ILi8EEESF_EEENS5_IJSF_SB_EEEEEEEvNS4_8identityENS4_13SM90_TMA_LOADES1A_vS1B_EENS_8epilogue10collective18CollectiveEpilogueINS1E_23Sm100TmaWarpSpecializedILi4ELi2ELi16ELb1ELb0EEEJSH_NS5_IJNSS_ISF_SB_EENSS_INSA_ILi32EEESB_EEEEESI_SJ_SI_SJ_NS1E_6fusion15FusionCallbacksIS1I_NS1N_17LinearCombinationISI_fSI_fLNS_15FloatRoundStyleE2EEESH_S1M_JEEENS4_5SM1004TMEM4LOAD26SM100_TMEM_LOAD_16dp256b4xES1C_NS11_INS12_ILi2ELi4ELi3EEES15_NSS_INS5_IJS16_S1K_EEENS5_IJS1K_SB_EEEEEEENS4_17SM75_U32x4_LDSM_NENS4_14SM90_TMA_STOREES21_NS4_17SM90_U32x4_STSM_NENS4_39AutoVectorizingCopyWithAssumedAlignmentILi128EEEEEEvvEEEEvNT_6ParamsE,@function
        .size           _ZN7cutlass13device_kernelINS_4gemm6kernel13GemmUniversalIN4cute5tupleIJiiiiEEENS1_10collective13CollectiveMmaINS1_35MainloopSm100TmaUmmaWarpSpecializedILi4ELi2ELi4ENS5_IJNS4_1CILi1EEENSA_ILi2EEESB_EEEEENS5_IJNSA_ILi64EEENSA_ILi128EEESG_EEENS_10bfloat16_tENS5_IJlSB_lEEESI_SJ_NS4_8TiledMMAINS4_8MMA_AtomIJNS4_20SM100_MMA_F16BF16_SSISI_SI_fLi64ELi128ELNS4_4UMMA5MajorE0ELSO_0ELNSN_7ScaleInE0ELSP_0EEEEEENS4_6LayoutINS5_IJSB_SB_SB_EEENS5_IJNSA_ILi0EEESU_SU_EEEEENS5_IJNS4_10UnderscoreESX_SX_EEEEENS4_23SM90_TMA_LOAD_MULTICASTENS4_14ComposedLayoutINS4_7SwizzleILi3ELi4ELi3EEENS4_18smem_ptr_flag_bitsILi16EEENSS_INS5_IJNSA_ILi8EEESF_EEENS5_IJSF_SB_EEEEEEEvNS4_8identityENS4_13SM90_TMA_LOADES1A_vS1B_EENS_8epilogue10collective18CollectiveEpilogueINS1E_23Sm100TmaWarpSpecializedILi4ELi2ELi16ELb1ELb0EEEJSH_NS5_IJNSS_ISF_SB_EENSS_INSA_ILi32EEESB_EEEEESI_SJ_SI_SJ_NS1E_6fusion15FusionCallbacksIS1I_NS1N_17LinearCombinationISI_fSI_fLNS_15FloatRoundStyleE2EEESH_S1M_JEEENS4_5SM1004TMEM4LOAD26SM100_TMEM_LOAD_16dp256b4xES1C_NS11_INS12_ILi2ELi4ELi3EEES15_NSS_INS5_IJS16_S1K_EEENS5_IJS1K_SB_EEEEEEENS4_17SM75_U32x4_LDSM_NENS4_14SM90_TMA_STOREES21_NS4_17SM90_U32x4_STSM_NENS4_39AutoVectorizingCopyWithAssumedAlignmentILi128EEEEEEvvEEEEvNT_6ParamsE,(.L_x_183 - _ZN7cutlass13device_kernelINS_4gemm6kernel13GemmUniversalIN4cute5tupleIJiiiiEEENS1_10collective13CollectiveMmaINS1_35MainloopSm100TmaUmmaWarpSpecializedILi4ELi2ELi4ENS5_IJNS4_1CILi1EEENSA_ILi2EEESB_EEEEENS5_IJNSA_ILi64EEENSA_ILi128EEESG_EEENS_10bfloat16_tENS5_IJlSB_lEEESI_SJ_NS4_8TiledMMAINS4_8MMA_AtomIJNS4_20SM100_MMA_F16BF16_SSISI_SI_fLi64ELi128ELNS4_4UMMA5MajorE0ELSO_0ELNSN_7ScaleInE0ELSP_0EEEEEENS4_6LayoutINS5_IJSB_SB_SB_EEENS5_IJNSA_ILi0EEESU_SU_EEEEENS5_IJNS4_10UnderscoreESX_SX_EEEEENS4_23SM90_TMA_LOAD_MULTICASTENS4_14ComposedLayoutINS4_7SwizzleILi3ELi4ELi3EEENS4_18smem_ptr_flag_bitsILi16EEENSS_INS5_IJNSA_ILi8EEESF_EEENS5_IJSF_SB_EEEEEEEvNS4_8identityENS4_13SM90_TMA_LOADES1A_vS1B_EENS_8epilogue10collective18CollectiveEpilogueINS1E_23Sm100TmaWarpSpecializedILi4ELi2ELi16ELb1ELb0EEEJSH_NS5_IJNSS_ISF_SB_EENSS_INSA_ILi32EEESB_EEEEESI_SJ_SI_SJ_NS1E_6fusion15FusionCallbacksIS1I_NS1N_17LinearCombinationISI_fSI_fLNS_15FloatRoundStyleE2EEESH_S1M_JEEENS4_5SM1004TMEM4LOAD26SM100_TMEM_LOAD_16dp256b4xES1C_NS11_INS12_ILi2ELi4ELi3EEES15_NSS_INS5_IJS16_S1K_EEENS5_IJS1K_SB_EEEEEEENS4_17SM75_U32x4_LDSM_NENS4_14SM90_TMA_STOREES21_NS4_17SM90_U32x4_STSM_NENS4_39AutoVectorizingCopyWithAssumedAlignmentILi128EEEEEEvvEEEEvNT_6ParamsE)
        .other          _ZN7cutlass13device_kernelINS_4gemm6kernel13GemmUniversalIN4cute5tupleIJiiiiEEENS1_10collective13CollectiveMmaINS1_35MainloopSm100TmaUmmaWarpSpecializedILi4ELi2ELi4ENS5_IJNS4_1CILi1EEENSA_ILi2EEESB_EEEEENS5_IJNSA_ILi64EEENSA_ILi128EEESG_EEENS_10bfloat16_tENS5_IJlSB_lEEESI_SJ_NS4_8TiledMMAINS4_8MMA_AtomIJNS4_20SM100_MMA_F16BF16_SSISI_SI_fLi64ELi128ELNS4_4UMMA5MajorE0ELSO_0ELNSN_7ScaleInE0ELSP_0EEEEEENS4_6LayoutINS5_IJSB_SB_SB_EEENS5_IJNSA_ILi0EEESU_SU_EEEEENS5_IJNS4_10UnderscoreESX_SX_EEEEENS4_23SM90_TMA_LOAD_MULTICASTENS4_14ComposedLayoutINS4_7SwizzleILi3ELi4ELi3EEENS4_18smem_ptr_flag_bitsILi16EEENSS_INS5_IJNSA_ILi8EEESF_EEENS5_IJSF_SB_EEEEEEEvNS4_8identityENS4_13SM90_TMA_LOADES1A_vS1B_EENS_8epilogue10collective18CollectiveEpilogueINS1E_23Sm100TmaWarpSpecializedILi4ELi2ELi16ELb1ELb0EEEJSH_NS5_IJNSS_ISF_SB_EENSS_INSA_ILi32EEESB_EEEEESI_SJ_SI_SJ_NS1E_6fusion15FusionCallbacksIS1I_NS1N_17LinearCombinationISI_fSI_fLNS_15FloatRoundStyleE2EEESH_S1M_JEEENS4_5SM1004TMEM4LOAD26SM100_TMEM_LOAD_16dp256b4xES1C_NS11_INS12_ILi2ELi4ELi3EEES15_NSS_INS5_IJS16_S1K_EEENS5_IJS1K_SB_EEEEEEENS4_17SM75_U32x4_LDSM_NENS4_14SM90_TMA_STOREES21_NS4_17SM90_U32x4_STSM_NENS4_39AutoVectorizingCopyWithAssumedAlignmentILi128EEEEEEvvEEEEvNT_6ParamsE,@"STO_CUDA_ENTRY STV_DEFAULT"
_ZN7cutlass13device_kernelINS_4gemm6kernel13GemmUniversalIN4cute5tupleIJiiiiEEENS1_10collective13CollectiveMmaINS1_35MainloopSm100TmaUmmaWarpSpecializedILi4ELi2ELi4ENS5_IJNS4_1CILi1EEENSA_ILi2EEESB_EEEEENS5_IJNSA_ILi64EEENSA_ILi128EEESG_EEENS_10bfloat16_tENS5_IJlSB_lEEESI_SJ_NS4_8TiledMMAINS4_8MMA_AtomIJNS4_20SM100_MMA_F16BF16_SSISI_SI_fLi64ELi128ELNS4_4UMMA5MajorE0ELSO_0ELNSN_7ScaleInE0ELSP_0EEEEEENS4_6LayoutINS5_IJSB_SB_SB_EEENS5_IJNSA_ILi0EEESU_SU_EEEEENS5_IJNS4_10UnderscoreESX_SX_EEEEENS4_23SM90_TMA_LOAD_MULTICASTENS4_14ComposedLayoutINS4_7SwizzleILi3ELi4ELi3EEENS4_18smem_ptr_flag_bitsILi16EEENSS_INS5_IJNSA_ILi8EEESF_EEENS5_IJSF_SB_EEEEEEEvNS4_8identityENS4_13SM90_TMA_LOADES1A_vS1B_EENS_8epilogue10collective18CollectiveEpilogueINS1E_23Sm100TmaWarpSpecializedILi4ELi2ELi16ELb1ELb0EEEJSH_NS5_IJNSS_ISF_SB_EENSS_INSA_ILi32EEESB_EEEEESI_SJ_SI_SJ_NS1E_6fusion15FusionCallbacksIS1I_NS1N_17LinearCombinationISI_fSI_fLNS_15FloatRoundStyleE2EEESH_S1M_JEEENS4_5SM1004TMEM4LOAD26SM100_TMEM_LOAD_16dp256b4xES1C_NS11_INS12_ILi2ELi4ELi3EEES15_NSS_INS5_IJS16_S1K_EEENS5_IJS1K_SB_EEEEEEENS4_17SM75_U32x4_LDSM_NENS4_14SM90_TMA_STOREES21_NS4_17SM90_U32x4_STSM_NENS4_39AutoVectorizingCopyWithAssumedAlignmentILi128EEEEEEvvEEEEvNT_6ParamsE:
[----:B------:R-:W1:Y:S01]  /*0000*/  LDC R1, c[0x0][0x37c] ;  /* 0x0000df00ff017b82 */ /* 0x000e620000000800 */
[----:B------:R-:W2:Y:S01]  /*0010*/  S2R R56, SR_TID.X ;  /* 0x0000000000387919 */ /* 0x000ea20000002100 */
[----:B------:R-:W3:Y:S01]  /*0020*/  LDCU.64 UR8, c[0x0][0x890] ;  /* 0x00011200ff0877ac */ /* 0x000ee20008000a00 */
[----:B------:R-:W-:Y:S02]  /*0030*/  PRMT R45, RZ, 0x7610, R45 ;  /* 0x00007610ff2d7816 */ /* 0x000fe4000000002d */
[----:B------:R-:W-:Y:S01]  /*0040*/  ELECT P3, URZ, PT ;  /* 0x0000000000ff782f */ /* 0x000fe20003860000 */
[----:B---3--:R-:W-:-:S04]  /*0050*/  UISETP.NE.U32.AND UP0, UPT, UR8, URZ, UPT ;  /* 0x000000ff0800728c */ /* 0x008fc8000bf05070 */
[----:B------:R-:W-:Y:S01]  /*0060*/  UISETP.NE.AND.EX UP0, UPT, UR9, URZ, UPT, UP0 ;  /* 0x000000ff0900728c */ /* 0x000fe2000bf05300 */
[----:B--2---:R-:W-:-:S05]  /*0070*/  SHF.R.U32.HI R46, RZ, 0x5, R56 ;  /* 0x00000005ff2e7819 */ /* 0x004fca0000011638 */
[----:B------:R-:W2:Y:S02]  /*0080*/  SHFL.IDX PT, R0, R46, RZ, 0x1f ;  /* 0x00001fff2e007589 */ /* 0x000ea400000e0000 */
[----:B--2---:R-:W-:Y:S01]  /*0090*/  R2UR UR17, R0 ;  /* 0x00000000001172ca */ /* 0x004fe200000e0000 */
[----:B-1----:R-:W-:-:S14]  /*00a0*/  BRA.U UP0, `(.L_x_0) ;  /* 0x0000000100307547 */ /* 0x002fdc000b800000 */
[----:B------:R-:W1:Y:S02]  /*00b0*/  LDCU.64 UR4, c[0x0][0x888] ;  /* 0x00011100ff0477ac */ /* 0x000e640008000a00 */
[----:B-1----:R-:W-:-:S04]  /*00c0*/  UISETP.NE.U32.AND UP0, UPT, UR4, URZ, UPT ;  /* 0x000000ff0400728c */ /* 0x002fc8000bf05070 */
[----:B------:R-:W-:-:S09]  /*00d0*/  UISETP.NE.AND.EX UP0, UPT, UR5, URZ, UPT, UP0 ;  /* 0x000000ff0500728c */ /* 0x000fd2000bf05300 */
[----:B------:R-:W-:Y:S05]  /*00e0*/  BRA.U !UP0, `(.L_x_1) ;  /* 0x0000000108147547 */ /* 0x000fea000b800000 */
[----:B------:R-:W1:Y:S01]  /*00f0*/  LDC.64 R2, c[0x0][0x888] ;  /* 0x00022200ff027b82 */ /* 0x000e620000000a00 */
[----:B------:R-:W1:Y:S02]  /*0100*/  LDCU.64 UR4, c[0x0][0x358] ;  /* 0x00006b00ff0477ac */ /* 0x000e640008000a00 */
[----:B-1----:R1:W5:Y:S01]  /*0110*/  LDG.E R27, desc[UR4][R2.64] ;  /* 0x00000004021b7981 */ /* 0x002362000c1e1900 */
[----:B------:R-:W-:Y:S01]  /*0120*/  HFMA2 R45, -RZ, RZ, 0, 5.9604644775390625e-08 ;  /* 0x00000001ff2d7431 */ /* 0x000fe200000001ff */
[----:B------:R-:W-:Y:S05]  /*0130*/  BRA `(.L_x_0) ;  /* 0x00000000000c7947 */ /* 0x000fea0003800000 */
.L_x_1:
[----:B------:R-:W1:Y:S01]  /*0140*/  LDCU UR4, c[0x0][0x880] ;  /* 0x00011000ff0477ac */ /* 0x000e620008000800 */
[----:B------:R-:W-:Y:S01]  /*0150*/  HFMA2 R45, -RZ, RZ, 0, 5.9604644775390625e-08 ;  /* 0x00000001ff2d7431 */ /* 0x000fe200000001ff */
[----:B-1----:R-:W-:-:S07]  /*0160*/  MOV R27, UR4 ;  /* 0x00000004001b7c02 */ /* 0x002fce0008000f00 */
.L_x_0:
[----:B------:R-:W2:Y:S02]  /*0170*/  LDCU.64 UR4, c[0x0][0x8b0] ;  /* 0x00011600ff0477ac */ /* 0x000ea40008000a00 */
[----:B--2---:R-:W-:-:S04]  /*0180*/  UISETP.NE.U32.AND UP0, UPT, UR4, URZ, UPT ;  /* 0x000000ff0400728c */ /* 0x004fc8000bf05070 */
[----:B------:R-:W-:-:S09]  /*0190*/  UISETP.NE.AND.EX UP0, UPT, UR5, URZ, UPT, UP0 ;  /* 0x000000ff0500728c */ /* 0x000fd2000bf05300 */
[----:B------:R-:W-:Y:S05]  /*01a0*/  BRA.U UP0, `(.L_x_2) ;  /* 0x0000000100287547 */ /* 0x000fea000b800000 */
[----:B------:R-:W2:Y:S02]  /*01b0*/  LDCU.64 UR4, c[0x0][0x8a8] ;  /* 0x00011500ff0477ac */ /* 0x000ea40008000a00 */
[----:B--2---:R-:W-:-:S04]  /*01c0*/  UISETP.NE.U32.AND UP0, UPT, UR4, URZ, UPT ;  /* 0x000000ff0400728c */ /* 0x004fc8000bf05070 */
[----:B------:R-:W-:-:S09]  /*01d0*/  UISETP.NE.AND.EX UP0, UPT, UR5, URZ, UPT, UP0 ;  /* 0x000000ff0500728c */ /* 0x000fd2000bf05300 */
[----:B------:R-:W-:Y:S05]  /*01e0*/  BRA.U !UP0, `(.L_x_3) ;  /* 0x0000000108107547 */ /* 0x000fea000b800000 */
[----:B------:R-:W2:Y:S01]  /*01f0*/  LDC.64 R24, c[0x0][0x8a8] ;  /* 0x00022a00ff187b82 */ /* 0x000ea20000000a00 */
[----:B------:R-:W2:Y:S02]  /*0200*/  LDCU.64 UR4, c[0x0][0x358] ;  /* 0x00006b00ff0477ac */ /* 0x000ea40008000a00 */
[----:B--2---:R2:W5:Y:S01]  /*0210*/  LDG.E R24, desc[UR4][R24.64] ;  /* 0x0000000418187981 */ /* 0x004562000c1e1900 */
[----:B------:R-:W-:Y:S05]  /*0220*/  BRA `(.L_x_2) ;  /* 0x0000000000087947 */ /* 0x000fea0003800000 */
.L_x_3:
[----:B------:R-:W2:Y:S02]  /*0230*/  LDCU UR4, c[0x0][0x8a0] ;  /* 0x00011400ff0477ac */ /* 0x000ea40008000800 */
[----:B--2---:R-:W-:Y:S02]  /*0240*/  MOV R24, UR4 ;  /* 0x0000000400187c02 */ /* 0x004fe40008000f00 */
.L_x_2:
[----:B------:R-:W-:Y:S01]  /*0250*/  IMAD.U32 R0, RZ, RZ, UR17 ;  /* 0x00000011ff007e24 */ /* 0x000fe2000f8e00ff */
[----:B------:R-:W-:Y:S04]  /*0260*/  BSSY.RECONVERGENT B0, `(.L_x_4) ;  /* 0x000000c000007945 */ /* 0x000fe80003800200 */
[C---:B------:R-:W-:Y:S02]  /*0270*/  ISETP.NE.OR P1, PT, R0.reuse, 0x1, !P3 ;  /* 0x000000010000780c */ /* 0x040fe40005f25670 */
[----:B------:R-:W-:-:S11]  /*0280*/  ISETP.NE.OR P0, PT, R0, 0x3, !P3 ;  /* 0x000000030000780c */ /* 0x000fd60005f05670 */
[----:B------:R-:W-:Y:S05]  /*0290*/  @P1 BRA `(.L_x_5) ;  /* 0x0000000000201947 */ /* 0x000fea0003800000 */
[----:B------:R-:W3:Y:S02]  /*02a0*/  LDCU.64 UR4, c[0x0][0x348] ;  /* 0x00006900ff0477ac */ /* 0x000ee40008000a00 */
[----:B---3--:R-:W-:Y:S02]  /*02b0*/  UIADD3 UR6, UP1, UPT, UR4, 0x80, URZ ;  /* 0x0000008004067890 */ /* 0x008fe4000ff3e0ff */
[----:B------:R-:W-:Y:S02]  /*02c0*/  UIADD3 UR4, UP0, UPT, UR4, 0x180, URZ ;  /* 0x0000018004047890 */ /* 0x000fe4000ff1e0ff */
[----:B------:R-:W-:Y:S02]  /*02d0*/  UIADD3.X UR7, UPT, UPT, URZ, UR5, URZ, UP1, !UPT ;  /* 0x00000005ff077290 */ /* 0x000fe40008ffe4ff */
[----:B------:R-:W-:-:S07]  /*02e0*/  UIADD3.X UR5, UPT, UPT, URZ, UR5, URZ, UP0, !UPT ;  /* 0x00000005ff057290 */ /* 0x000fce00087fe4ff */
[----:B------:R3:W-:Y:S02]  /*02f0*/  UTMACCTL.PF [UR6] ;  /* 0x00000000060079b9 */ /* 0x0007e40008040000 */
[----:B------:R3:W-:Y:S02]  /*0300*/  UTMACCTL.PF [UR4] ;  /* 0x00000000040079b9 */ /* 0x0007e40008040000 */
[----:B---3--:R-:W-:Y:S01]  /*0310*/  NOP ;  /* 0x0000000000007918 */ /* 0x008fe20000000000 */
.L_x_5:
[----:B------:R-:W-:Y:S05]  /*0320*/  BSYNC.RECONVERGENT B0 ;  /* 0x0000000000007941 */ /* 0x000fea0003800200 */
.L_x_4:
[----:B------:R-:W-:Y:S04]  /*0330*/  BSSY.RECONVERGENT B0, `(.L_x_6) ;  /* 0x000000a000007945 */ /* 0x000fe80003800200 */
        /* <DEDUP_REMOVED lines=9> */
.L_x_7:
[----:B------:R-:W-:Y:S05]  /*03d0*/  BSYNC.RECONVERGENT B0 ;  /* 0x0000000000007941 */ /* 0x000fea0003800200 */
.L_x_6:
[----:B------:R-:W3:Y:S01]  /*03e0*/  LDCU.64 UR4, c[0x0][0x888] ;  /* 0x00011100ff0477ac */ /* 0x000ee20008000a00 */
[----:B------:R-:W-:Y:S02]  /*03f0*/  UISETP.EQ.U32.AND UP1, UPT, UR8, URZ, UPT ;  /* 0x000000ff0800728c */ /* 0x000fe4000bf22070 */
[----:B------:R-:W-:Y:S02]  /*0400*/  UPLOP3.LUT UP3, UPT, UPT, UPT, UPT, 0x80, 0x8 ;  /* 0x000000000008789c */ /* 0x000fe40003f6f070 */
[----:B---3--:R-:W-:-:S04]  /*0410*/  UISETP.NE.U32.AND UP0, UPT, UR4, URZ, UPT ;  /* 0x000000ff0400728c */ /* 0x008fc8000bf05070 */
[----:B------:R-:W-:-:S04]  /*0420*/  UISETP.NE.AND.EX UP0, UPT, UR5, URZ, UPT, UP0 ;  /* 0x000000ff0500728c */ /* 0x000fc8000bf05300 */
[----:B------:R-:W-:-:S04]  /*0430*/  UISETP.EQ.OR.EX UP2, UPT, UR9, URZ, !UP0, UP1 ;  /* 0x000000ff0900728c */ /* 0x000fc8000c742710 */
[----:B------:R-:W-:-:S06]  /*0440*/  UP2UR UR4, UPR, URZ, 0x4 ;  /* 0x00000004ff047883 */ /* 0x000fcc0008000000 */
[----:B------:R-:W-:Y:S01]  /*0450*/  MOV R48, UR4 ;  /* 0x0000000400307c02 */ /* 0x000fe20008000f00 */
[----:B------:R-:W-:Y:S06]  /*0460*/  BRA.U !UP2, `(.L_x_8) ;  /* 0x000000010a207547 */ /* 0x000fec000b800000 */
[----:B------:R-:W-:Y:S01]  /*0470*/  UISETP.NE.U32.AND UP1, UPT, UR8, URZ, UPT ;  /* 0x000000ff0800728c */ /* 0x000fe2000bf25070 */
[----:B-----5:R-:W-:Y:S01]  /*0480*/  FSETP.NEU.AND P0, PT, R27, RZ, PT ;  /* 0x000000ff1b00720b */ /* 0x020fe20003f0d000 */
[----:B------:R-:W-:Y:S02]  /*0490*/  USEL UR4, URZ, 0xffffffff, UP0 ;  /* 0xffffffffff047887 */ /* 0x000fe40008000000 */
[----:B------:R-:W-:-:S10]  /*04a0*/  UISETP.NE.AND.EX UP1, UPT, UR9, URZ, UPT, UP1 ;  /* 0x000000ff0900728c */ /* 0x000fd4000bf25310 */
[----:B------:R-:W-:Y:S01]  /*04b0*/  VOTEU.ANY UP0, P0 ;  /* 0x0000000000ff7886 */ /* 0x000fe20000000100 */
[----:B------:R-:W-:-:S04]  /*04c0*/  @!UP1 USEL UR4, URZ, 0xffffffff, UP0 ;  /* 0xffffffffff049887 */ /* 0x000fc80008000000 */
[----:B------:R-:W-:-:S04]  /*04d0*/  ULOP3.LUT UR4, UR4, 0x1, URZ, 0xc0, !UPT ;  /* 0x0000000104047892 */ /* 0x000fc8000f8ec0ff */
[----:B------:R-:W-:-:S11]  /*04e0*/  UISETP.NE.U32.AND UP3, UPT, UR4, 0x1, UPT ;  /* 0x000000010400788c */ /* 0x000fd6000bf65070 */
.L_x_8:
[----:B-1----:R-:W1:Y:S01]  /*04f0*/  SHFL.IDX PT, R2, R46, RZ, 0x1f ;  /* 0x00001fff2e027589 */ /* 0x002e6200000e0000 */
[----:B------:R-:W-:-:S04]  /*0500*/  UISETP.NE.AND UP0, UPT, UR17, 0x2, UPT ;  /* 0x000000021100788c */ /* 0x000fc8000bf05270 */
[----:B------:R-:W-:Y:S01]  /*0510*/  USEL UR40, URZ, 0x1, UP0 ;  /* 0x00000001ff287887 */ /* 0x000fe20008000000 */
[----:B-1----:R-:W-:-:S13]  /*0520*/  ISETP.NE.AND P0, PT, R2, RZ, PT ;  /* 0x000000ff0200720c */ /* 0x002fda0003f05270 */
[----:B------:R-:W-:Y:S05]  /*0530*/  @P0 BRA `(.L_x_9) ;  /* 0x0000000000580947 */ /* 0x000fea0003800000 */
[----:B------:R-:W1:Y:S01]  /*0540*/  S2UR UR4, SR_CgaCtaId ;  /* 0x00000000000479c3 */ /* 0x000e620000008800 */
[----:B------:R-:W-:Y:S01]  /*0550*/  UMOV UR5, 0x400 ;  /* 0x0000040000057882 */ /* 0x000fe20000000000 */
[----:B------:R-:W-:Y:S01]  /*0560*/  UMOV UR8, 0x1 ;  /* 0x0000000100087882 */ /* 0x000fe20000000000 */
[----:B------:R-:W-:Y:S01]  /*0570*/  UMOV UR6, 0x2 ;  /* 0x0000000200067882 */ /* 0x000fe20000000000 */
[----:B------:R-:W-:-:S04]  /*0580*/  UIADD3 UR8, UPT, UPT, -UR8, 0x100000, URZ ;  /* 0x0010000008087890 */ /* 0x000fc8000fffe1ff */
[----:B------:R-:W-:Y:S02]  /*0590*/  USHF.L.U32 UR9, UR8, 0xb, URZ ;  /* 0x0000000b08097899 */ /* 0x000fe400080006ff */
[----:B------:R-:W-:Y:S02]  /*05a0*/  USHF.L.U32 UR8, UR8, 0x1, URZ ;  /* 0x0000000108087899 */ /* 0x000fe400080006ff */
[----:B------:R-:W-:-:S04]  /*05b0*/  UIADD3 UR6, UPT, UPT, -UR6, 0x100000, URZ ;  /* 0x0010000006067890 */ /* 0x000fc8000fffe1ff */
[----:B------:R-:W-:Y:S02]  /*05c0*/  USHF.L.U32 UR7, UR6, 0xb, URZ ;  /* 0x0000000b06077899 */ /* 0x000fe400080006ff */
[----:B------:R-:W-:Y:S01]  /*05d0*/  USHF.L.U32 UR6, UR6, 0x1, URZ ;  /* 0x0000000106067899 */ /* 0x000fe200080006ff */
[----:B------:R-:W-:Y:S01]  /*05e0*/  ELECT P0, URZ, PT ;  /* 0x0000000000ff782f */ /* 0x000fe20003800000 */
[----:B-1----:R-:W-:Y:S01]  /*05f0*/  ULEA UR4, UR4, UR5, 0x18 ;  /* 0x0000000504047291 */ /* 0x002fe2000f8ec0ff */
[----:B------:R-:W1:Y:S11]  /*0600*/  FENCE.VIEW.ASYNC.S ;  /* 0x00000000000073c6 */ /* 0x000e760000000000 */
[----:B-1----:R1:W3:Y:S01]  /*0610*/  SYNCS.EXCH.64 URZ, [UR4], UR8 ;  /* 0x0000000804ff75b2 */ /* 0x0022e20008000100 */
[----:B------:R1:W4:Y:S01]  /*0620*/  SYNCS.EXCH.64 URZ, [UR4+0x20], UR6 ;  /* 0x0000200604ff75b2 */ /* 0x0003220008000100 */
[----:B------:R1:W1:Y:S01]  /*0630*/  SYNCS.EXCH.64 URZ, [UR4+0x8], UR8 ;  /* 0x0000080804ff75b2 */ /* 0x0002620008000100 */
[----:B------:R1:W1:Y:S01]  /*0640*/  SYNCS.EXCH.64 URZ, [UR4+0x28], UR6 ;  /* 0x0000280604ff75b2 */ /* 0x0002620008000100 */
[----:B------:R1:W1:Y:S01]  /*0650*/  SYNCS.EXCH.64 URZ, [UR4+0x10], UR8 ;  /* 0x0000100804ff75b2 */ /* 0x0002620008000100 */
[----:B------:R1:W1:Y:S01]  /*0660*/  SYNCS.EXCH.64 URZ, [UR4+0x30], UR6 ;  /* 0x0000300604ff75b2 */ /* 0x0002620008000100 */
[----:B------:R1:W1:Y:S01]  /*0670*/  SYNCS.EXCH.64 URZ, [UR4+0x18], UR8 ;  /* 0x0000180804ff75b2 */ /* 0x0002620008000100 */
[----:B------:R1:W1:Y:S01]  /*0680*/  SYNCS.EXCH.64 URZ, [UR4+0x38], UR6 ;  /* 0x0000380604ff75b2 */ /* 0x0002620008000100 */
[----:B------:R-:W-:Y:S01]  /*0690*/  NOP ;  /* 0x0000000000007918 */ /* 0x000fe20000000000 */
.L_x_9:
[----:B------:R-:W2:Y:S01]  /*06a0*/  SHFL.IDX PT, R2, R46, RZ, 0x1f ;  /* 0x00001fff2e027589 */ /* 0x000ea200000e0000 */
[----:B------:R-:W-:Y:S01]  /*06b0*/  NOP ;  /* 0x0000000000007918 */ /* 0x000fe20000000000 */
[----:B--2---:R-:W-:-:S13]  /*06c0*/  ISETP.NE.AND P0, PT, R2, 0x1, PT ;  /* 0x000000010200780c */ /* 0x004fda0003f05270 */
[----:B------:R-:W-:Y:S05]  /*06d0*/  @P0 BRA `(.L_x_10) ;  /* 0x0000000000580947 */ /* 0x000fea0003800000 */
[----:B-1----:R-:W1:Y:S01]  /*06e0*/  S2UR UR4, SR_CgaCtaId ;  /* 0x00000000000479c3 */ /* 0x002e620000008800 */
        /* <DEDUP_REMOVED lines=12> */
[----:B-1----:R2:W1:Y:S01]  /*07b0*/  SYNCS.EXCH.64 URZ, [UR4+0x40], UR8 ;  /* 0x0000400804ff75b2 */ /* 0x0024620008000100 */
[----:B------:R2:W1:Y:S01]  /*07c0*/  SYNCS.EXCH.64 URZ, [UR4+0x60], UR6 ;  /* 0x0000600604ff75b2 */ /* 0x0004620008000100 */
[----:B------:R2:W1:Y:S01]  /*07d0*/  SYNCS.EXCH.64 URZ, [UR4+0x48], UR8 ;  /* 0x0000480804ff75b2 */ /* 0x0004620008000100 */
[----:B------:R2:W1:Y:S01]  /*07e0*/  SYNCS.EXCH.64 URZ, [UR4+0x68], UR6 ;  /* 0x0000680604ff75b2 */ /* 0x0004620008000100 */
[----:B------:R2:W1:Y:S01]  /*07f0*/  SYNCS.EXCH.64 URZ, [UR4+0x50], UR8 ;  /* 0x0000500804ff75b2 */ /* 0x0004620008000100 */
[----:B------:R2:W1:Y:S01]  /*0800*/  SYNCS.EXCH.64 URZ, [UR4+0x70], UR6 ;  /* 0x0000700604ff75b2 */ /* 0x0004620008000100 */
[----:B------:R2:W1:Y:S01]  /*0810*/  SYNCS.EXCH.64 URZ, [UR4+0x58], UR8 ;  /* 0x0000580804ff75b2 */ /* 0x0004620008000100 */
[----:B------:R2:W1:Y:S02]  /*0820*/  SYNCS.EXCH.64 URZ, [UR4+0x78], UR6 ;  /* 0x0000780604ff75b2 */ /* 0x0004640008000100 */
[----:B--2---:R-:W-:Y:S01]  /*0830*/  NOP ;  /* 0x0000000000007918 */ /* 0x004fe20000000000 */
.L_x_10:
[----:B------:R-:W2:Y:S01]  /*0840*/  SHFL.IDX PT, R2, R46, RZ, 0x1f ;  /* 0x00001fff2e027589 */ /* 0x000ea200000e0000 */
[----:B------:R-:W-:Y:S01]  /*0850*/  NOP ;  /* 0x0000000000007918 */ /* 0x000fe20000000000 */
[----:B--2---:R-:W-:-:S13]  /*0860*/  ISETP.NE.AND P0, PT, R2, 0x3, PT ;  /* 0x000000030200780c */ /* 0x004fda0003f05270 */
[----:B------:R-:W-:Y:S05]  /*0870*/  @P0 BRA `(.L_x_11) ;  /* 0x0000000000300947 */ /* 0x000fea0003800000 */
[----:B-1----:R-:W1:Y:S01]  /*0880*/  S2UR UR6, SR_CgaCtaId ;  /* 0x00000000000679c3 */ /* 0x002e620000008800 */
[----:B------:R-:W-:Y:S01]  /*0890*/  UMOV UR4, 0x400 ;  /* 0x0000040000047882 */ /* 0x000fe20000000000 */
[----:B------:R-:W-:Y:S01]  /*08a0*/  UMOV UR5, 0x20 ;  /* 0x0000002000057882 */ /* 0x000fe20000000000 */
[----:B------:R-:W-:Y:S01]  /*08b0*/  ELECT P0, URZ, PT ;  /* 0x0000000000ff782f */ /* 0x000fe20003800000 */
[----:B-1----:R-:W-:Y:S02]  /*08c0*/  ULEA UR6, UR6, UR4, 0x18 ;  /* 0x0000000406067291 */ /* 0x002fe4000f8ec0ff */
[----:B------:R-:W-:-:S04]  /*08d0*/  UIADD3 UR4, UPT, UPT, -UR5, 0x100000, URZ ;  /* 0x0010000005047890 */ /* 0x000fc8000fffe1ff */
[----:B------:R-:W-:Y:S02]  /*08e0*/  USHF.L.U32 UR5, UR4, 0xb, URZ ;  /* 0x0000000b04057899 */ /* 0x000fe400080006ff */
[----:B------:R-:W-:Y:S01]  /*08f0*/  USHF.L.U32 UR4, UR4, 0x1, URZ ;  /* 0x0000000104047899 */ /* 0x000fe200080006ff */
[----:B------:R-:W1:Y:S11]  /*0900*/  FENCE.VIEW.ASYNC.S ;  /* 0x00000000000073c6 */ /* 0x000e760000000000 */
[----:B-1----:R2:W1:Y:S01]  /*0910*/  SYNCS.EXCH.64 URZ, [UR6+0x80], UR4 ;  /* 0x0000800406ff75b2 */ /* 0x0024620008000100 */
[----:B------:R2:W1:Y:S02]  /*0920*/  SYNCS.EXCH.64 URZ, [UR6+0x88], UR4 ;  /* 0x0000880406ff75b2 */ /* 0x0004640008000100 */
[----:B--2---:R-:W-:Y:S01]  /*0930*/  NOP ;  /* 0x0000000000007918 */ /* 0x004fe20000000000 */
.L_x_11:
[----:B------:R-:W2:Y:S01]  /*0940*/  SHFL.IDX PT, R2, R46, RZ, 0x1f ;  /* 0x00001fff2e027589 */ /* 0x000ea200000e0000 */
[----:B------:R-:W-:Y:S01]  /*0950*/  NOP ;  /* 0x0000000000007918 */ /* 0x000fe20000000000 */
[----:B--2---:R-:W-:-:S13]  /*0960*/  ISETP.NE.AND P0, PT, R2, 0x4, PT ;  /* 0x000000040200780c */ /* 0x004fda0003f05270 */
[----:B------:R-:W-:Y:S05]  /*0970*/  @P0 BRA `(.L_x_12) ;  /* 0x00000000004c0947 */ /* 0x000fea0003800000 */
[----:B-1----:R-:W1:Y:S01]  /*0980*/  S2UR UR6, SR_CgaCtaId ;  /* 0x00000000000679c3 */ /* 0x002e620000008800 */
[----:B------:R-:W-:Y:S01]  /*0990*/  UMOV UR4, 0x1e0 ;  /* 0x000001e000047882 */ /* 0x000fe20000000000 */
[----:B------:R-:W-:Y:S01]  /*09a0*/  UMOV UR5, 0x400 ;  /* 0x0000040000057882 */ /* 0x000fe20000000000 */
[----:B------:R-:W-:Y:S01]  /*09b0*/  USEL UR4, UR4, 0x1a0, UP3 ;  /* 0x000001a004047887 */ /* 0x000fe20009800000 */
[----:B------:R-:W-:Y:S01]  /*09c0*/  UMOV UR8, 0x1 ;  /* 0x0000000100087882 */ /* 0x000fe20000000000 */
[----:B------:R-:W-:Y:S01]  /*09d0*/  ELECT P0, URZ, PT ;  /* 0x0000000000ff782f */ /* 0x000fe20003800000 */
[----:B------:R-:W-:-:S04]  /*09e0*/  UIADD3 UR8, UPT, UPT, -UR8, 0x100000, URZ ;  /* 0x0010000008087890 */ /* 0x000fc8000fffe1ff */
[----:B------:R-:W-:Y:S02]  /*09f0*/  USHF.L.U32 UR9, UR8, 0xb, URZ ;  /* 0x0000000b08097899 */ /* 0x000fe400080006ff */
[----:B------:R-:W-:Y:S02]  /*0a00*/  USHF.L.U32 UR8, UR8, 0x1, URZ ;  /* 0x0000000108087899 */ /* 0x000fe400080006ff */
[----:B-1----:R-:W-:Y:S02]  /*0a10*/  ULEA UR6, UR6, UR5, 0x18 ;  /* 0x0000000506067291 */ /* 0x002fe4000f8ec0ff */
[----:B------:R-:W-:-:S04]  /*0a20*/  UIADD3 UR4, UPT, UPT, -UR4, 0x100000, URZ ;  /* 0x0010000004047890 */ /* 0x000fc8000fffe1ff */
[----:B------:R-:W-:Y:S02]  /*0a30*/  USHF.L.U32 UR5, UR4, 0xb, URZ ;  /* 0x0000000b04057899 */ /* 0x000fe400080006ff */
[----:B------:R-:W-:Y:S01]  /*0a40*/  USHF.L.U32 UR4, UR4, 0x1, URZ ;  /* 0x0000000104047899 */ /* 0x000fe200080006ff */
[----:B------:R-:W1:Y:S03]  /*0a50*/  FENCE.VIEW.ASYNC.S ;  /* 0x00000000000073c6 */ /* 0x000e660000000000 */
[----:B-1----:R2:W1:Y:S08]  /*0a60*/  SYNCS.EXCH.64 URZ, [UR6+0x90], UR8 ;  /* 0x0000900806ff75b2 */ /* 0x0024700008000100 */
[----:B------:R2:W1:Y:S01]  /*0a70*/  SYNCS.EXCH.64 URZ, [UR6+0xa0], UR4 ;  /* 0x0000a00406ff75b2 */ /* 0x0004620008000100 */
[----:B------:R2:W1:Y:S01]  /*0a80*/  SYNCS.EXCH.64 URZ, [UR6+0x98], UR8 ;  /* 0x0000980806ff75b2 */ /* 0x0004620008000100 */
[----:B------:R2:W1:Y:S02]  /*0a90*/  SYNCS.EXCH.64 URZ, [UR6+0xa8], UR4 ;  /* 0x0000a80406ff75b2 */ /* 0x0004640008000100 */
[----:B--2---:R-:W-:Y:S01]  /*0aa0*/  NOP ;  /* 0x0000000000007918 */ /* 0x004fe20000000000 */
.L_x_12:
        /* <DEDUP_REMOVED lines=26> */
.L_x_13:
[----:B------:R-:W2:Y:S01]  /*0c50*/  SHFL.IDX PT, R2, R46, RZ, 0x1f ;  /* 0x00001fff2e027589 */ /* 0x000ea200000e0000 */
[----:B------:R-:W1:Y:S01]  /*0c60*/  S2UR UR47, SR_CgaCtaId ;  /* 0x00000000002f79c3 */ /* 0x000e620000008800 */
[----:B------:R-:W-:Y:S01]  /*0c70*/  NOP ;  /* 0x0000000000007918 */ /* 0x000fe20000000000 */
[----:B--2---:R-:W-:-:S13]  /*0c80*/  ISETP.NE.AND P0, PT, R2, 0x3, PT ;  /* 0x000000030200780c */ /* 0x004fda0003f05270 */
[----:B-1----:R-:W-:Y:S05]  /*0c90*/  @P0 BRA `(.L_x_14) ;  /* 0x0000000000340947 */ /* 0x002fea0003800000 */
[----:B------:R-:W-:Y:S01]  /*0ca0*/  UMOV UR4, 0x400 ;  /* 0x0000040000047882 */ /* 0x000fe20000000000 */
[----:B------:R-:W-:Y:S01]  /*0cb0*/  UMOV UR6, 0x20 ;  /* 0x0000002000067882 */ /* 0x000fe20000000000 */
[----:B------:R-:W-:Y:S02]  /*0cc0*/  ULEA UR4, UR47, UR4, 0x18 ;  /* 0x000000042f047291 */ /* 0x000fe4000f8ec0ff */
[----:B------:R-:W-:-:S04]  /*0cd0*/  UIADD3 UR6, UPT, UPT, -UR6, 0x100000, URZ ;  /* 0x0010000006067890 */ /* 0x000fc8000fffe1ff */
[----:B------:R-:W-:Y:S02]  /*0ce0*/  USHF.L.U32 UR7, UR6, 0xb, URZ ;  /* 0x0000000b06077899 */ /* 0x000fe400080006ff */
[----:B------:R-:W-:Y:S01]  /*0cf0*/  USHF.L.U32 UR6, UR6, 0x1, URZ ;  /* 0x0000000106067899 */ /* 0x000fe200080006ff */
[----:B------:R-:W-:Y:S01]  /*0d00*/  ELECT P0, URZ, PT ;  /* 0x0000000000ff782f */ /* 0x000fe20003800000 */
[----:B------:R-:W1:Y:S10]  /*0d10*/  FENCE.VIEW.ASYNC.S ;  /* 0x00000000000073c6 */ /* 0x000e740000000000 */
[----:B-1----:R1:W2:Y:S01]  /*0d20*/  SYNCS.EXCH.64 URZ, [UR4+0xf0], UR6 ;  /* 0x0000f00604ff75b2 */ /* 0x0022a20008000100 */
[----:B------:R1:W1:Y:S01]  /*0d30*/  SYNCS.EXCH.64 URZ, [UR4+0x100], UR6 ;  /* 0x0001000604ff75b2 */ /* 0x0002620008000100 */
[----:B------:R1:W1:Y:S01]  /*0d40*/  SYNCS.EXCH.64 URZ, [UR4+0xf8], UR6 ;  /* 0x0000f80604ff75b2 */ /* 0x0002620008000100 */
[----:B------:R1:W1:Y:S01]  /*0d50*/  SYNCS.EXCH.64 URZ, [UR4+0x108], UR6 ;  /* 0x0001080604ff75b2 */ /* 0x0002620008000100 */
[----:B------:R-:W-:Y:S01]  /*0d60*/  NOP ;  /* 0x0000000000007918 */ /* 0x000fe20000000000 */
.L_x_14:
[----:B-1----:R-:W1:Y:S01]  /*0d70*/  LDCU UR4, c[0x0][0x36c] ;  /* 0x00006d80ff0477ac */ /* 0x002e620008000800 */
[----:B------:R-:W-:Y:S01]  /*0d80*/  ISETP.NE.OR P3, PT, R0, 0x2, !P3 ;  /* 0x000000020000780c */ /* 0x000fe20005f65670 */
[----:B------:R-:W-:Y:S01]  /*0d90*/  NOP ;  /* 0x0000000000007918 */ /* 0x000fe20000000000 */
[----:B------:R-:W-:Y:S01]  /*0da0*/  LOP3.LUT R0, R56, 0x1f, RZ, 0xc0, !PT ;  /* 0x0000001f38007812 */ /* 0x000fe200078ec0ff */
[----:B------:R-:W-:Y:S02]  /*0db0*/  UISETP.NE.AND UP4, UPT, UR17, URZ, UPT ;  /* 0x000000ff1100728c */ /* 0x000fe4000bf85270 */
[----:B-1----:R-:W-:-:S09]  /*0dc0*/  UISETP.EQ.U32.AND UP5, UPT, UR4, 0x1, UPT ;  /* 0x000000010400788c */ /* 0x002fd2000bfa2070 */
[----:B------:R-:W-:Y:S05]  /*0dd0*/  BRA.U !UP5, `(.L_x_15) ;  /* 0x000000010d087547 */ /* 0x000fea000b800000 */
[----:B--234-:R-:W-:Y:S01]  /*0de0*/  UCGABAR_ARV ;  /* 0x00000000000079c7 */ /* 0x01cfe20008000000 */
[----:B------:R-:W-:Y:S05]  /*0df0*/  BRA `(.L_x_16) ;  /* 0x0000000000047947 */ /* 0x000fea0003800000 */
.L_x_15:
[----:B--234-:R-:W-:Y:S01]  /*0e00*/  NOP ;  /* 0x0000000000007918 */ /* 0x01cfe20000000000 */
.L_x_16:
[----:B------:R-:W1:Y:S01]  /*0e10*/  S2UR UR7, SR_CTAID.X ;  /* 0x00000000000779c3 */ /* 0x000e620000002500 */
[----:B------:R-:W-:-:S05]  /*0e20*/  CS2R.32 R47, SR_CgaSize ;  /* 0x00000000002f7805 */ /* 0x000fca0000008a00 */
[----:B------:R-:W-:-:S05]  /*0e30*/  IMAD R47, R47, -0xa0, RZ ;  /* 0xffffff602f2f7824 */ /* 0x000fca00078e02ff */
[----:B------:R-:W-:-:S14]  /*0e40*/  R2UR UR5, R47 ;  /* 0x000000002f0572ca */ /* 0x000fdc00000e0000 */
[----:B------:R-:W2:Y:S01]  /*0e50*/  LDCU UR5, c[0x0][UR5+0x2b0] ;  /* 0x00005600050577ac */ /* 0x000ea20008000800 */
[----:B------:R-:W-:-:S05]  /*0e60*/  CS2R.32 R47, SR_CgaSize ;  /* 0x00000000002f7805 */ /* 0x000fca0000008a00 */
[----:B------:R-:W-:-:S05]  /*0e70*/  IMAD R47, R47, -0xa0, RZ ;  /* 0xffffff602f2f7824 */ /* 0x000fca00078e02ff */
[----:B------:R-:W-:-:S14]  /*0e80*/  R2UR UR4, R47 ;  /* 0x000000002f0472ca */ /* 0x000fdc00000e0000 */
[----:B------:R-:W3:Y:S01]  /*0e90*/  LDCU UR4, c[0x0][UR4+0x2b4] ;  /* 0x00005680040477ac */ /* 0x000ee20008000800 */
[----:B------:R-:W4:Y:S01]  /*0ea0*/  S2UR UR8, SR_CTAID.Y ;  /* 0x00000000000879c3 */ /* 0x000f220000002600 */
[----:B------:R-:W-:-:S05]  /*0eb0*/  CS2R.32 R47, SR_CgaSize ;  /* 0x00000000002f7805 */ /* 0x000fca0000008a00 */
[----:B------:R-:W-:-:S05]  /*0ec0*/  IMAD R47, R47, -0xa0, RZ ;  /* 0xffffff602f2f7824 */ /* 0x000fca00078e02ff */
[----:B------:R-:W-:-:S14]  /*0ed0*/  R2UR UR9, R47 ;  /* 0x000000002f0972ca */ /* 0x000fdc00000e0000 */
[----:B------:R-:W3:Y:S01]  /*0ee0*/  LDCU UR9, c[0x0][UR9+0x2a0] ;  /* 0x00005400090977ac */ /* 0x000ee20008000800 */
[----:B------:R-:W3:Y:S01]  /*0ef0*/  LDCU UR21, c[0x0][0xb24] ;  /* 0x00016480ff1577ac */ /* 0x000ee20008000800 */
[----:B------:R-:W1:Y:S01]  /*0f00*/  S2UR UR36, SR_CTAID.Z ;  /* 0x00000000002479c3 */ /* 0x000e620000002700 */
[----:B------:R-:W-:-:S05]  /*0f10*/  CS2R.32 R47, SR_CgaSize ;  /* 0x00000000002f7805 */ /* 0x000fca0000008a00 */
[----:B------:R-:W-:-:S05]  /*0f20*/  IMAD R47, R47, -0xa0, RZ ;  /* 0xffffff602f2f7824 */ /* 0x000fca00078e02ff */
[----:B------:R-:W-:-:S14]  /*0f30*/  R2UR UR63, R47 ;  /* 0x000000002f3f72ca */ /* 0x000fdc00000e0000 */
[----:B------:R-:W3:Y:S01]  /*0f40*/  LDCU UR63, c[0x0][UR63+0x2a4] ;  /* 0x000054803f3f77ac */ /* 0x000ee20008000800 */
[----:B------:R-:W3:Y:S01]  /*0f50*/  LDCU UR42, c[0x0][0xb24] ;  /* 0x00016480ff2a77ac */ /* 0x000ee20008000800 */
[----:B-1----:R-:W-:Y:S01]  /*0f60*/  I2FP.F32.U32 R3, UR7 ;  /* 0x0000000700037c45 */ /* 0x002fe20008201000 */
[----:B------:R-:W1:Y:S04]  /*0f70*/  LDCU UR28, c[0x0][0xb30] ;  /* 0x00016600ff1c77ac */ /* 0x000e680008000800 */
[----:B--2---:R-:W-:Y:S01]  /*0f80*/  FMUL R3, R3, UR5 ;  /* 0x0000000503037c20 */ /* 0x004fe20008400000 */
[----:B------:R-:W-:Y:S01]  /*0f90*/  USHF.L.U32 UR26, UR47, 0xb, URZ ;  /* 0x0000000b2f1a7899 */ /* 0x000fe200080006ff */
[----:B----4-:R-:W-:Y:S01]  /*0fa0*/  I2FP.F32.U32 R2, UR8 ;  /* 0x0000000800027c45 */ /* 0x010fe20008201000 */
[----:B---3--:R-:W-:-:S03]  /*0fb0*/  UISETP.GE.AND UP2, UPT, UR21, 0x1, UPT ;  /* 0x000000011500788c */ /* 0x008fc6000bf46270 */
[----:B------:R-:W2:Y:S01]  /*0fc0*/  F2I.U32.TRUNC.NTZ R3, R3 ;  /* 0x0000000300037305 */ /* 0x000ea2000020f000 */
[----:B------:R-:W-:Y:S01]  /*0fd0*/  UMOV UR16, UR7 ;  /* 0x0000000700107c82 */ /* 0x000fe20008000000 */
[----:B------:R-:W-:Y:S01]  /*0fe0*/  FMUL R2, R2, UR4 ;  /* 0x0000000402027c20 */ /* 0x000fe20008400000 */
[----:B------:R-:W-:-:S05]  /*0ff0*/  UMOV UR20, UR8 ;  /* 0x0000000800147c82 */ /* 0x000fca0008000000 */
[----:B------:R-:W3:Y:S01]  /*1000*/  F2I.U32.TRUNC.NTZ R2, R2 ;  /* 0x0000000200027305 */ /* 0x000ee2000020f000 */
[----:B--2---:R-:W-:Y:S02]  /*1010*/  R2UR UR4, R3 ;  /* 0x00000000030472ca */ /* 0x004fe400000e0000 */
[----:B---3--:R-:W-:Y:S02]  /*1020*/  R2UR UR6, R2 ;  /* 0x00000000020672ca */ /* 0x008fe400000e0000 */
[----:B------:R-:W-:-:S09]  /*1030*/  PRMT R2, RZ, 0x7610, R2 ;  /* 0x00007610ff027816 */ /* 0x000fd20000000002 */
[----:B------:R-:W-:-:S04]  /*1040*/  UIADD3 UR5, UPT, UPT, -UR4, URZ, URZ ;  /* 0x000000ff04057290 */ /* 0x000fc8000fffe1ff */
[----:B------:R-:W-:Y:S02]  /*1050*/  UIMAD UR5, UR9, UR5, UR7 ;  /* 0x00000005090572a4 */ /* 0x000fe4000f8e0207 */
[----:B------:R-:W-:-:S04]  /*1060*/  UIADD3 UR4, UPT, UPT, -UR6, URZ, URZ ;  /* 0x000000ff06047290 */ /* 0x000fc8000fffe1ff */
[----:B------:R-:W-:Y:S01]  /*1070*/  IMAD.U32 R47, RZ, RZ, UR5 ;  /* 0x00000005ff2f7e24 */ /* 0x000fe2000f8e00ff */
[----:B------:R-:W-:Y:S01]  /*1080*/  UIMAD UR63, UR63, UR4, UR8 ;  /* 0x000000043f3f72a4 */ /* 0x000fe2000f8e0208 */
[----:B-1----:R-:W-:Y:S11]  /*1090*/  BRA.U UP4, `(.L_x_17) ;  /* 0x0000000104287547 */ /* 0x002ff6000b800000 */
[----:B------:R-:W-:Y:S01]  /*10a0*/  R2UR UR4, R47 ;  /* 0x000000002f0472ca */ /* 0x000fe200000e0000 */
[----:B------:R-:W-:Y:S02]  /*10b0*/  UISETP.NE.AND UP0, UPT, UR63, URZ, UPT ;  /* 0x000000ff3f00728c */ /* 0x000fe4000bf05270 */
[----:B------:R-:W-:-:S10]  /*10c0*/  UISETP.NE.AND UP1, UPT, UR63, 0x1, UPT ;  /* 0x000000013f00788c */ /* 0x000fd4000bf25270 */
[----:B------:R-:W-:-:S04]  /*10d0*/  UISETP.EQ.OR UP0, UPT, UR4, URZ, !UP0 ;  /* 0x000000ff0400728c */ /* 0x000fc8000c702670 */
[----:B------:R-:W-:Y:S02]  /*10e0*/  USEL UR5, URZ, 0x1, !UP0 ;  /* 0x00000001ff057887 */ /* 0x000fe4000c000000 */
[----:B------:R-:W-:Y:S02]  /*10f0*/  UISETP.NE.AND UP0, UPT, UR4, URZ, UPT ;  /* 0x000000ff0400728c */ /* 0x000fe4000bf05270 */
[----:B------:R-:W-:-:S04]  /*1100*/  USEL UR4, URZ, 0x2, UP1 ;  /* 0x00000002ff047887 */ /* 0x000fc80008800000 */
[----:B------:R-:W-:-:S04]  /*1110*/  USEL UR4, UR4, 0x2, UP0 ;  /* 0x0000000204047887 */ /* 0x000fc80008000000 */
[----:B------:R-:W-:-:S06]  /*1120*/  UIADD3 UR4, UPT, UPT, UR5, UR4, URZ ;  /* 0x0000000405047290 */ /* 0x000fcc000fffe0ff */
[----:B------:R-:W-:Y:S02]  /*1130*/  MOV R2, UR4 ;  /* 0x0000000400027c02 */ /* 0x000fe40008000f00 */
.L_x_17:
[----:B------:R-:W-:Y:S05]  /*1140*/  BRA.U !UP2, `(.L_x_18) ;  /* 0x000000010ad47547 */ /* 0x000fea000b800000 */
[----:B------:R-:W1:Y:S01]  /*1150*/  LDCU.128 UR12, c[0x0][0xb10] ;  /* 0x00016200ff0c77ac */ /* 0x000e620008000c00 */
[----:B------:R-:W2:Y:S01]  /*1160*/  LDCU UR6, c[0x0][0x370] ;  /* 0x00006e00ff0677ac */ /* 0x000ea20008000800 */
[----:B------:R-:W3:Y:S01]  /*1170*/  LDCU UR5, c[0x0][0x374] ;  /* 0x00006e80ff0577ac */ /* 0x000ee20008000800 */
[----:B------:R-:W4:Y:S01]  /*1180*/  LDCU UR27, c[0x0][0xb0c] ;  /* 0x00016180ff1b77ac */ /* 0x000f220008000800 */
[----:B------:R-:W4:Y:S01]  /*1190*/  LDCU UR4, c[0x0][0xb20] ;  /* 0x00016400ff0477ac */ /* 0x000f220008000800 */
[----:B------:R-:W4:Y:S01]  /*11a0*/  LDCU.64 UR8, c[0x0][0xb28] ;  /* 0x00016500ff0877ac */ /* 0x000f220008000a00 */
[----:B-1----:R-:W-:Y:S02]  /*11b0*/  UISETP.NE.AND UP0, UPT, UR14, 0x1, UPT ;  /* 0x000000010e00788c */ /* 0x002fe4000bf05270 */
[----:B---3--:R-:W-:Y:S02]  /*11c0*/  UIMAD.WIDE.U32 UR10, UR5, UR15, URZ ;  /* 0x0000000f050a72a5 */ /* 0x008fe4000f8e00ff */
[----:B--2---:R-:W-:-:S02]  /*11d0*/  UIMAD.WIDE.U32 UR22, UR6, UR12, URZ ;  /* 0x0000000c061672a5 */ /* 0x004fc4000f8e00ff */
[----:B----4-:R-:W-:Y:S02]  /*11e0*/  UISETP.NE.AND UP1, UPT, UR27, 0x1, UPT ;  /* 0x000000011b00788c */ /* 0x010fe4000bf25270 */
[----:B------:R-:W-:Y:S01]  /*11f0*/  UISETP.NE.AND UP2, UPT, UR21, 0x1, UPT ;  /* 0x000000011500788c */ /* 0x000fe2000bf45270 */
[----:B------:R-:W-:Y:S02]  /*1200*/  UMOV UR10, UR11 ;  /* 0x0000000b000a7c82 */ /* 0x000fe40008000000 */
[----:B------:R-:W-:Y:S01]  /*1210*/  UMOV UR22, UR23 ;  /* 0x0000001700167c82 */ /* 0x000fe20008000000 */
[----:B------:R-:W-:Y:S02]  /*1220*/  @UP0 USHF.R.U32.HI UR5, URZ, UR4, UR10 ;  /* 0x00000004ff050299 */ /* 0x000fe4000801160a */
[----:B------:R-:W-:Y:S02]  /*1230*/  UIMAD.WIDE.U32 UR24, UR20, UR15, URZ ;  /* 0x0000000f141872a5 */ /* 0x000fe4000f8e00ff */
[----:B------:R-:W-:-:S02]  /*1240*/  UIMAD.WIDE.U32 UR10, UR5, UR8, URZ ;  /* 0x00000008050a72a5 */ /* 0x000fc4000f8e00ff */
[----:B------:R-:W-:Y:S02]  /*1250*/  @UP1 USHF.R.U32.HI UR6, URZ, UR13, UR22 ;  /* 0x0000000dff061299 */ /* 0x000fe40008011616 */
[----:B------:R-:W-:Y:S02]  /*1260*/  UIMAD.WIDE.U32 UR18, UR16, UR12, URZ ;  /* 0x0000000c101272a5 */ /* 0x000fe4000f8e00ff */
[----:B------:R-:W-:Y:S01]  /*1270*/  UIMAD.WIDE.U32 UR22, UR6, UR8, URZ ;  /* 0x00000008061672a5 */ /* 0x000fe2000f8e00ff */
[----:B------:R-:W-:Y:S01]  /*1280*/  UMOV UR24, UR25 ;  /* 0x0000001900187c82 */ /* 0x000fe20008000000 */
[----:B------:R-:W-:Y:S01]  /*1290*/  UMOV UR10, UR11 ;  /* 0x0000000b000a7c82 */ /* 0x000fe20008000000 */
[----:B------:R-:W-:Y:S02]  /*12a0*/  USHF.R.U32.HI UR24, URZ, UR4, UR24 ;  /* 0x00000004ff187299 */ /* 0x000fe40008011618 */
[----:B------:R-:W-:Y:S02]  /*12b0*/  @UP2 USHF.R.U32.HI UR5, URZ, UR9, UR10 ;  /* 0x00000009ff052299 */ /* 0x000fe4000801160a */
[----:B------:R-:W-:Y:S01]  /*12c0*/  UMOV UR7, UR23 ;  /* 0x0000001700077c82 */ /* 0x000fe20008000000 */
[----:B------:R-:W-:Y:S01]  /*12d0*/  UMOV UR18, UR19 ;  /* 0x0000001300127c82 */ /* 0x000fe20008000000 */
[----:B------:R-:W-:-:S02]  /*12e0*/  @UP2 USHF.R.U32.HI UR6, URZ, UR9, UR7 ;  /* 0x00000009ff062299 */ /* 0x000fc40008011607 */
[----:B------:R-:W-:Y:S02]  /*12f0*/  USHF.R.U32.HI UR13, URZ, UR13, UR18 ;  /* 0x0000000dff0d7299 */ /* 0x000fe40008011612 */
[----:B------:R-:W-:Y:S02]  /*1300*/  USEL UR4, UR20, UR24, !UP0 ;  /* 0x0000001814047287 */ /* 0x000fe4000c000000 */
[----:B------:R-:W-:Y:S02]  /*1310*/  UIMAD UR7, UR5, UR21, URZ ;  /* 0x00000015050772a4 */ /* 0x000fe4000f8e02ff */
[----:B------:R-:W-:Y:S02]  /*1320*/  USEL UR5, UR16, UR13, !UP1 ;  /* 0x0000000d10057287 */ /* 0x000fe4000c800000 */
[----:B------:R-:W-:Y:S02]  /*1330*/  UIMAD UR12, UR6, UR21, URZ ;  /* 0x00000015060c72a4 */ /* 0x000fe4000f8e02ff */
[----:B------:R-:W-:-:S02]  /*1340*/  UISETP.GE.AND UP0, UPT, UR4, UR7, UPT ;  /* 0x000000070400728c */ /* 0x000fc4000bf06270 */
[----:B------:R-:W-:Y:S02]  /*1350*/  UIMAD.WIDE.U32 UR10, UR4, UR8, URZ ;  /* 0x00000008040a72a5 */ /* 0x000fe4000f8e00ff */
[----:B------:R-:W-:Y:S02]  /*1360*/  UISETP.GE.OR UP0, UPT, UR5, UR12, UP0 ;  /* 0x0000000c0500728c */ /* 0x000fe40008706670 */
[----:B------:R-:W-:Y:S02]  /*1370*/  UIMAD.WIDE.U32 UR12, UR5, UR8, URZ ;  /* 0x00000008050c72a5 */ /* 0x000fe4000f8e00ff */
[----:B------:R-:W-:Y:S01]  /*1380*/  UIADD3 UR10, UPT, UPT, -UR4, URZ, URZ ;  /* 0x000000ff040a7290 */ /* 0x000fe2000fffe1ff */
[----:B------:R-:W-:Y:S01]  /*1390*/  UMOV UR8, UR11 ;  /* 0x0000000b00087c82 */ /* 0x000fe20008000000 */
[----:B------:R-:W-:Y:S02]  /*13a0*/  UIADD3 UR11, UPT, UPT, -UR5, URZ, URZ ;  /* 0x000000ff050b7290 */ /* 0x000fe4000fffe1ff */
[----:B------:R-:W-:-:S03]  /*13b0*/  USHF.R.U32.HI UR8, URZ, UR9, UR8 ;  /* 0x00000009ff087299 */ /* 0x000fc60008011608 */
[----:B------:R-:W-:Y:S01]  /*13c0*/  @!UP0 UMOV UR7, UR13 ;  /* 0x0000000d00078c82 */ /* 0x000fe20008000000 */
[----:B------:R-:W-:Y:S02]  /*13d0*/  UIMAD UR20, UR14, UR10, UR20 ;  /* 0x0000000a0e1472a4 */ /* 0x000fe4000f8e0214 */
[----:B------:R-:W-:Y:S02]  /*13e0*/  USEL UR8, UR4, UR8, !UP2 ;  /* 0x0000000804087287 */ /* 0x000fe4000d000000 */
[----:B------:R-:W-:Y:S02]  /*13f0*/  @!UP0 USHF.R.U32.HI UR7, URZ, UR9, UR7 ;  /* 0x00000009ff078299 */ /* 0x000fe40008011607 */
[----:B------:R-:W-:Y:S02]  /*1400*/  UIADD3 UR9, UPT, UPT, -UR8, URZ, URZ ;  /* 0x000000ff08097290 */ /* 0x000fe4000fffe1ff */
[----:B------:R-:W-:Y:S02]  /*1410*/  @!UP0 USEL UR7, UR5, UR7, !UP2 ;  /* 0x0000000705078287 */ /* 0x000fe4000d000000 */
[----:B------:R-:W-:-:S02]  /*1420*/  UIMAD UR9, UR21, UR9, UR4 ;  /* 0x00000009150972a4 */ /* 0x000fc4000f8e0204 */
[----:B------:R-:W-:Y:S02]  /*1430*/  @!UP0 UIADD3 UR8, UPT, UPT, UR8, -UR7, URZ ;  /* 0x8000000708088290 */ /* 0x000fe4000fffe0ff */
[----:B------:R-:W-:Y:S02]  /*1440*/  @!UP0 UIMAD UR6, UR9, UR6, UR7 ;  /* 0x00000006090682a4 */ /* 0x000fe4000f8e0207 */
[----:B------:R-:W-:Y:S02]  /*1450*/  @!UP0 UIMAD UR4, UR8, UR21, UR5 ;  /* 0x00000015080482a4 */ /* 0x000fe4000f8e0205 */
[----:B------:R-:W-:Y:S02]  /*1460*/  UIMAD UR16, UR27, UR11, UR16 ;  /* 0x0000000b1b1072a4 */ /* 0x000fe4000f8e0210 */
[----:B------:R-:W-:Y:S01]  /*1470*/  UIMAD UR20, UR4, UR14, UR20 ;  /* 0x0000000e041472a4 */ /* 0x000fe2000f8e0214 */
[----:B------:R-:W-:Y:S02]  /*1480*/  @!UP0 UMOV UR5, UR6 ;  /* 0x0000000600058c82 */ /* 0x000fe40008000000 */
[----:B------:R-:W-:-:S12]  /*1490*/  UIMAD UR16, UR5, UR27, UR16 ;  /* 0x0000001b051072a4 */ /* 0x000fd8000f8e0210 */
.L_x_18:
[----:B------:R-:W-:Y:S02]  /*14a0*/  UISETP.NE.AND UP1, UPT, UR28, 0x1, UPT ;  /* 0x000000011c00788c */ /* 0x000fe4000bf25270 */
[----:B------:R-:W-:Y:S02]  /*14b0*/  UISETP.NE.AND UP0, UPT, UR17, 0x2, UPT ;  /* 0x000000021100788c */ /* 0x000fe4000bf05270 */
[----:B------:R-:W-:-:S05]  /*14c0*/  ULOP3.LUT UR23, UR26, 0x800, URZ, 0xc0, !UPT ;  /* 0x000008001a177892 */ /* 0x000fca000f8ec0ff */
[----:B------:R-:W-:Y:S07]  /*14d0*/  BRA.U UP1, `(.L_x_19) ;  /* 0x0000000101447547 */ /* 0x000fee000b800000 */
[----:B------:R-:W1:Y:S01]  /*14e0*/  LDCU.128 UR8, c[0x0][0xb10] ;  /* 0x00016200ff0877ac */ /* 0x000e620008000c00 */
[----:B------:R-:W2:Y:S01]  /*14f0*/  LDCU UR12, c[0x0][0xb0c] ;  /* 0x00016180ff0c77ac */ /* 0x000ea20008000800 */
[----:B------:R-:W3:Y:S01]  /*1500*/  LDCU UR13, c[0x0][0xb20] ;  /* 0x00016400ff0d77ac */ /* 0x000ee20008000800 */
[----:B-1----:R-:W-:Y:S02]  /*1510*/  UIMAD.WIDE.U32 UR6, UR16, UR8, URZ ;  /* 0x00000008100672a5 */ /* 0x002fe4000f8e00ff */
[----:B------:R-:W-:Y:S02]  /*1520*/  UIMAD.WIDE.U32 UR4, UR20, UR11, URZ ;  /* 0x0000000b140472a5 */ /* 0x000fe4000f8e00ff */
[----:B--2---:R-:W-:Y:S02]  /*1530*/  UISETP.NE.AND UP2, UPT, UR12, 0x1, UPT ;  /* 0x000000010c00788c */ /* 0x004fe4000bf45270 */
[----:B------:R-:W-:Y:S01]  /*1540*/  UISETP.NE.AND UP1, UPT, UR10, 0x1, UPT ;  /* 0x000000010a00788c */ /* 0x000fe2000bf25270 */
[----:B------:R-:W-:-:S02]  /*1550*/  UMOV UR6, UR7 ;  /* 0x0000000700067c82 */ /* 0x000fc40008000000 */
[----:B------:R-:W-:Y:S01]  /*1560*/  UMOV UR4, UR5 ;  /* 0x0000000500047c82 */ /* 0x000fe20008000000 */
[----:B------:R-:W-:Y:S02]  /*1570*/  USHF.R.U32.HI UR6, URZ, UR9, UR6 ;  /* 0x00000009ff067299 */ /* 0x000fe40008011606 */
[----:B---3--:R-:W-:Y:S02]  /*1580*/  USHF.R.U32.HI UR4, URZ, UR13, UR4 ;  /* 0x0000000dff047299 */ /* 0x008fe40008011604 */
[----:B------:R-:W-:Y:S02]  /*1590*/  USEL UR5, UR16, UR6, !UP2 ;  /* 0x0000000610057287 */ /* 0x000fe4000d000000 */
[----:B------:R-:W-:-:S04]  /*15a0*/  USEL UR4, UR20, UR4, !UP1 ;  /* 0x0000000414047287 */ /* 0x000fc8000c800000 */
[----:B------:R-:W-:Y:S02]  /*15b0*/  UIADD3 UR6, UPT, UPT, UR5, -UR4, URZ ;  /* 0x8000000405067290 */ /* 0x000fe4000fffe0ff */
[----:B------:R-:W-:Y:S02]  /*15c0*/  UIADD3 UR4, UPT, UPT, -UR5, UR4, URZ ;  /* 0x0000000405047290 */ /* 0x000fe4000fffe1ff */
[----:B------:R-:W-:Y:S02]  /*15d0*/  UIMAD UR20, UR6, UR10, UR20 ;  /* 0x0000000a061472a4 */ /* 0x000fe4000f8e0214 */
[----:B------:R-:W-:-:S12]  /*15e0*/  UIMAD UR16, UR4, UR12, UR16 ;  /* 0x0000000c041072a4 */ /* 0x000fd8000f8e0210 */
.L_x_19:
[----:B------:R-:W-:Y:S05]  /*15f0*/  BRA.U !UP5, `(.L_x_20) ;  /* 0x000000010d0c7547 */ /* 0x000fea000b800000 */
[----:B------:R-:W-:Y:S01]  /*1600*/  UCGABAR_WAIT ;  /* 0x0000000000007dc7 */ /* 0x000fe20008000000 */
[----:B------:R-:W-:Y:S01]  /*1610*/  CCTL.IVALL ;  /* 0x00000000ff00798f */ /* 0x000fe20002000000 */
[----:B------:R-:W-:Y:S05]  /*1620*/  BRA `(.L_x_21) ;  /* 0x0000000000047947 */ /* 0x000fea0003800000 */
.L_x_20:
[----:B------:R-:W-:Y:S06]  /*1630*/  BAR.SYNC.DEFER_BLOCKING 0x0 ;  /* 0x0000000000007b1d */ /* 0x000fec0000010000 */
.L_x_21:
[----:B------:R-:W-:Y:S05]  /*1640*/  BRA.U UP0, `(.L_x_22) ;  /* 0x0000001500207547 */ /* 0x000fea000b800000 */
[----:B------:R-:W1:Y:S01]  /*1650*/  LDCU UR6, c[0x0][0x38c] ;  /* 0x00007180ff0677ac */ /* 0x000e620008000800 */
[----:B------:R-:W-:Y:S01]  /*1660*/  PLOP3.LUT P1, PT, PT, PT, UP3, 0x80, 0x8 ;  /* 0x000000000008781c */ /* 0x000fe20003f2f038 */
[----:B------:R-:W-:Y:S01]  /*1670*/  IMAD.MOV.U32 R12, RZ, RZ, 0x1 ;  /* 0x00000001ff0c7424 */ /* 0x000fe200078e00ff */
[----:B------:R-:W-:Y:S01]  /*1680*/  ISETP.EQ.OR P2, PT, R0, RZ, P3 ;  /* 0x000000ff0000720c */ /* 0x000fe20001f42670 */
[----:B------:R-:W-:Y:S01]  /*1690*/  UISETP.NE.AND UP1, UPT, UR17, URZ, UPT ;  /* 0x000000ff1100728c */ /* 0x000fe2000bf25270 */
[----:B------:R-:W-:Y:S02]  /*16a0*/  PLOP3.LUT P1, PT, P1, PT, PT, 0x8, 0x80 ;  /* 0x000000000080781c */ /* 0x000fe40000f2e170 */
[----:B------:R-:W-:Y:S01]  /*16b0*/  CS2R R10, SRZ ;  /* 0x00000000000a7805 */ /* 0x000fe2000001ff00 */
[----:B------:R-:W-:Y:S01]  /*16c0*/  IMAD.MOV.U32 R9, RZ, RZ, RZ ;  /* 0x000000ffff097224 */ /* 0x000fe200078e00ff */
[----:B------:R-:W2:Y:S01]  /*16d0*/  LDCU UR43, c[0x0][0x370] ;  /* 0x00006e00ff2b77ac */ /* 0x000ea20008000800 */
[----:B------:R-:W-:Y:S01]  /*16e0*/  IMAD.MOV.U32 R8, RZ, RZ, 0x1 ;  /* 0x00000001ff087424 */ /* 0x000fe200078e00ff */
[----:B------:R-:W3:Y:S01]  /*16f0*/  LDCU.64 UR38, c[0x0][0x348] ;  /* 0x00006900ff2677ac */ /* 0x000ee20008000a00 */
[----:B------:R-:W-:-:S02]  /*1700*/  USHF.R.U32.HI UR48, URZ, 0x6, UR23 ;  /* 0x00000006ff307899 */ /* 0x000fc40008011617 */
[----:B-1----:R-:W-:Y:S02]  /*1710*/  UIADD3 UR5, UPT, UPT, UR6, 0x7f, URZ ;  /* 0x0000007f06057890 */ /* 0x002fe4000fffe0ff */
[----:B------:R-:W-:Y:S02]  /*1720*/  UIADD3 UR49, UPT, UPT, UR6, 0xfe, URZ ;  /* 0x000000fe06317890 */ /* 0x000fe4000fffe0ff */
[----:B------:R-:W-:Y:S01]  /*1730*/  USHF.R.S32.HI UR4, URZ, 0x1f, UR5 ;  /* 0x0000001fff047899 */ /* 0x000fe20008011405 */
[----:B------:R-:W1:Y:S03]  /*1740*/  LDCU UR41, c[0x0][0x374] ;  /* 0x00006e80ff2977ac */ /* 0x000e660008000800 */
[----:B------:R-:W-:Y:S02]  /*1750*/  ULEA.HI UR4, UR4, UR5, URZ, 0x7 ;  /* 0x0000000504047291 */ /* 0x000fe4000f8f38ff */
[----:B------:R-:W-:-:S02]  /*1760*/  USEL UR29, UR40, 0x2, UP1 ;  /* 0x00000002281d7887 */ /* 0x000fc40008800000 */
[----:B------:R-:W-:Y:S02]  /*1770*/  USHF.R.S32.HI UR45, URZ, 0x7, UR4 ;  /* 0x00000007ff2d7899 */ /* 0x000fe40008011404 */
[----:B------:R-:W-:Y:S02]  /*1780*/  UIADD3 UR4, UPT, UPT, UR6, -0x1, URZ ;  /* 0xffffffff06047890 */ /* 0x000fe4000fffe0ff */
[----:B------:R-:W-:Y:S02]  /*1790*/  UISETP.LT.U32.AND UP0, UPT, UR45, 0x4, UPT ;  /* 0x000000042d00788c */ /* 0x000fe4000bf01070 */
[----:B------:R-:W-:Y:S02]  /*17a0*/  UISETP.GE.U32.AND UP2, UPT, UR4, -0xff, UPT ;  /* 0xffffff010400788c */ /* 0x000fe4000bf46070 */
[----:B------:R-:W-:Y:S01]  /*17b0*/  USEL UR44, UR45, 0x4, UP0 ;  /* 0x000000042d2c7887 */ /* 0x000fe20008000000 */
[----:B------:R-:W-:-:S03]  /*17c0*/  UMOV UR21, URZ ;  /* 0x000000ff00157c82 */ /* 0x000fc60008000000 */
[----:B------:R-:W-:Y:S02]  /*17d0*/  UIADD3 UR22, UPT, UPT, UR44, -0x1, URZ ;  /* 0xffffffff2c167890 */ /* 0x000fe4000fffe0ff */
[----:B------:R-:W-:-:S03]  /*17e0*/  UIADD3 UR46, UPT, UPT, UR45, -UR44, URZ ;  /* 0x8000002c2d2e7290 */ /* 0x000fc6000fffe0ff */
[----:B------:R-:W-:-:S04]  /*17f0*/  @UP2 UIADD3 UR22, UPT, UPT, UR44, URZ, URZ ;  /* 0x000000ff2c162290 */ /* 0x000fc8000fffe0ff */
[----:B-123--:R-:W-:-:S12]  /*1800*/  UIADD3 UR22, UPT, UPT, UR22, 0x1, URZ ;  /* 0x0000000116167890 */ /* 0x00efd8000fffe0ff */
.L_x_42:
[----:B------:R-:W-:Y:S01]  /*1810*/  UISETP.NE.AND UP0, UPT, UR47, URZ, UPT ;  /* 0x000000ff2f00728c */ /* 0x000fe2000bf05270 */
[----:B------:R-:W1:Y:S08]  /*1820*/  S2UR UR47, SR_CgaCtaId ;  /* 0x00000000002f79c3 */ /* 0x000e700000008800 */
[----:B------:R-:W-:Y:S05]  /*1830*/  BRA.U UP0, `(.L_x_23) ;  /* 0x0000000100347547 */ /* 0x000fea000b800000 */
[----:B------:R-:W2:Y:S01]  /*1840*/  S2R R0, SR_CgaCtaId ;  /* 0x0000000000007919 */ /* 0x000ea20000008800 */
[----:B------:R-:W-:-:S04]  /*1850*/  MOV R2, 0x400 ;  /* 0x0000040000027802 */ /* 0x000fc80000000f00 */
[----:B--2---:R-:W-:Y:S02]  /*1860*/  LEA R0, R0, R2, 0x18 ;  /* 0x0000000200007211 */ /* 0x004fe400078ec0ff */
[----:B------:R-:W-:-:S03]  /*1870*/  SHF.L.U32 R2, R8, 0x1f, RZ ;  /* 0x0000001f08027819 */ /* 0x000fc600000006ff */
[----:B------:R-:W-:-:S04]  /*1880*/  IMAD R0, R9, 0x8, R0 ;  /* 0x0000000809007824 */ /* 0x000fc800078e0200 */
[----:B------:R-:W2:Y:S02]  /*1890*/  SYNCS.PHASECHK.TRANS64.TRYWAIT P0, [R0+URZ+0x100], R2 ;  /* 0x00010002000075a7 */ /* 0x000ea400080011ff */
[----:B--2---:R-:W-:Y:S05]  /*18a0*/  @!P0 BRA `(.L_x_24) ;  /* 0x0000006c00fc8947 */ /* 0x004fea0003800000 */
.L_x_138:
[----:B------:R-:W-:Y:S01]  /*18b0*/  VIADD R9, R9, 0x1 ;  /* 0x0000000109097836 */ /* 0x000fe20000000000 */
[----:B------:R2:W-:Y:S04]  /*18c0*/  SYNCS.ARRIVE.TRANS64.A1T0 RZ, [R0+URZ+0xf0], RZ ;  /* 0x0000f0ff00ff79a7 */ /* 0x0005e800081000ff */
[----:B------:R-:W-:-:S04]  /*18d0*/  ISETP.NE.AND P0, PT, R9, 0x2, PT ;  /* 0x000000020900780c */ /* 0x000fc80003f05270 */
[----:B------:R-:W-:Y:S02]  /*18e0*/  SEL R9, R9, RZ, P0 ;  /* 0x000000ff09097207 */ /* 0x000fe40000000000 */
[----:B--2---:R-:W-:-:S04]  /*18f0*/  SEL R0, RZ, 0x1, P0 ;  /* 0x00000001ff007807 */ /* 0x004fc80000000000 */
[----:B------:R-:W-:-:S07]  /*1900*/  LOP3.LUT R8, R8, R0, RZ, 0x3c, !PT ;  /* 0x0000000008087212 */ /* 0x000fce00078e3cff */
.L_x_23:
[----:B------:R-:W-:Y:S01]  /*1910*/  UMOV UR13, 0x400 ;  /* 0x00000400000d7882 */ /* 0x000fe20000000000 */
[----:B------:R-:W-:Y:S01]  /*1920*/  SHF.L.U32 R0, R12, 0x1f, RZ ;  /* 0x0000001f0c007819 */ /* 0x000fe200000006ff */
[----:B-1----:R-:W-:Y:S02]  /*1930*/  ULEA UR13, UR47, UR13, 0x18 ;  /* 0x0000000d2f0d7291 */ /* 0x002fe4000f8ec0ff */
[----:B------:R-:W-:Y:S02]  /*1940*/  UISETP.GE.U32.AND UP0, UPT, UR49, 0xff, UPT ;  /* 0x000000ff3100788c */ /* 0x000fe4000bf06070 */
[----:B------:R-:W-:Y:S02]  /*1950*/  ULEA UR4, UR21, UR13, 0x3 ;  /* 0x0000000d15047291 */ /* 0x000fe4000f8e18ff */
[----:B------:R-:W-:Y:S02]  /*1960*/  USHF.L.U32 UR19, UR20, 0x7, URZ ;  /* 0x0000000714137899 */ /* 0x000fe400080006ff */
[----:B------:R-:W-:Y:S01]  /*1970*/  ULEA UR35, UR16, UR48, 0x6 ;  /* 0x0000003010237291 */ /* 0x000fe2000f8e30ff */
[----:B------:R-:W-:-:S04]  /*1980*/  UMOV UR14, URZ ;  /* 0x000000ff000e7c82 */ /* 0x000fc80008000000 */
[----:B------:R1:W2:Y:S01]  /*1990*/  SYNCS.PHASECHK.TRANS64.TRYWAIT P0, [UR4+0x20], R0 ;  /* 0x00002000ff0075a7 */ /* 0x0002a20008001104 */
[----:B------:R-:W-:Y:S06]  /*19a0*/  BRA.U !UP0, `(.L_x_25) ;  /* 0x0000000108f07547 */ /* 0x000fec000b800000 */
[----:B------:R-:W-:Y:S01]  /*19b0*/  UMOV UR15, URZ ;  /* 0x000000ff000f7c82 */ /* 0x000fe20008000000 */
[----:B------:R-:W-:-:S05]  /*19c0*/  UMOV UR4, UR21 ;  /* 0x0000001500047c82 */ /* 0x000fca0008000000 */
.L_x_31:
[----:B------:R-:W-:Y:S01]  /*19d0*/  ULEA UR33, UR4, UR13, 0x3 ;  /* 0x0000000d04217291 */ /* 0x000fe2000f8e18ff */
[----:B--2---:R-:W-:Y:S01]  /*19e0*/  @!P3 MOV R2, 0xc000 ;  /* 0x0000c0000002b802 */ /* 0x004fe20000000f00 */
[----:B--2-4-:R-:W-:Y:S10]  /*19f0*/  @P0 BRA `(.L_x_26) ;  /* 0x00000000000c0947 */ /* 0x014ff40003800000 */
[----:B------:R-:W-:-:S04]  /*1a00*/  SHF.L.U32 R3, R12, 0x1f, RZ ;  /* 0x0000001f0c037819 */ /* 0x000fc800000006ff */
[----:B------:R-:W2:Y:S02]  /*1a10*/  SYNCS.PHASECHK.TRANS64.TRYWAIT P0, [UR33+0x20], R3 ;  /* 0x00002003ff0075a7 */ /* 0x000ea40008001121 */
[----:B--2---:R-:W-:Y:S05]  /*1a20*/  @!P0 BRA `(.L_x_27) ;  /* 0x0000006c00b08947 */ /* 0x004fea0003800000 */
.L_x_26:
[----:B------:R2:W-:Y:S01]  /*1a30*/  @!P3 SYNCS.ARRIVE.TRANS64 RZ, [UR33], R2 ;  /* 0x00000002ffffb9a7 */ /* 0x0005e20008000021 */
[----:B------:R-:W-:-:S04]  /*1a40*/  ULOP3.LUT UR5, UR29, 0x2, URZ, 0xfc, !UPT ;  /* 0x000000021d057892 */ /* 0x000fc8000f8efcff */
[----:B------:R-:W-:-:S09]  /*1a50*/  UISETP.NE.AND UP0, UPT, UR5, 0x2, UPT ;  /* 0x000000020500788c */ /* 0x000fd2000bf05270 */
[----:B------:R-:W-:Y:S05]  /*1a60*/  BRA.U UP0, `(.L_x_28) ;  /* 0x0000000100047547 */ /* 0x000fea000b800000 */
[----:B------:R-:W-:Y:S05]  /*1a70*/  BPT.TRAP 0x1 ;  /* 0x000000040000795c */ /* 0x000fea0000300000 */
.L_x_28:
[----:B------:R-:W-:Y:S04]  /*1a80*/  BSSY.RECONVERGENT B0, `(.L_x_29) ;  /* 0x0000003000007945 */ /* 0x000fe80003800200 */
[----:B------:R-:W-:Y:S05]  /*1a90*/  @P2 BRA `(.L_x_30) ;  /* 0x0000000000042947 */ /* 0x000fea0003800000 */
[----:B------:R-:W-:Y:S05]  /*1aa0*/  BPT.TRAP 0x1 ;  /* 0x000000040000795c */ /* 0x000fea0000300000 */
.L_x_30:
[----:B------:R-:W-:Y:S05]  /*1ab0*/  BSYNC.RECONVERGENT B0 ;  /* 0x0000000000007941 */ /* 0x000fea0003800200 */
.L_x_29:
[----:B------:R-:W-:Y:S02]  /*1ac0*/  UIADD3 UR5, UPT, UPT, UR4, 0x1, URZ ;  /* 0x0000000104057890 */ /* 0x000fe4000fffe0ff */
[----:B------:R-:W-:Y:S02]  /*1ad0*/  ULEA UR24, UR4, UR23, 0xd ;  /* 0x0000001704187291 */ /* 0x000fe4000f8e68ff */
[----:B------:R-:W-:Y:S02]  /*1ae0*/  UISETP.NE.AND UP0, UPT, UR5, 0x4, UPT ;  /* 0x000000040500788c */ /* 0x000fe4000bf05270 */
[----:B------:R-:W-:Y:S02]  /*1af0*/  ULEA UR8, UR4, UR13, 0xf ;  /* 0x0000000d04087291 */ /* 0x000fe4000f8e78ff */
[----:B------:R-:W-:Y:S02]  /*1b00*/  USEL UR6, URZ, 0x1, UP0 ;  /* 0x00000001ff067887 */ /* 0x000fe40008000000 */
[----:B------:R-:W-:-:S02]  /*1b10*/  USEL UR21, UR5, URZ, UP0 ;  /* 0x000000ff05157287 */ /* 0x000fc40008000000 */
[----:B------:R-:W-:Y:S02]  /*1b20*/  UIADD3 UR4, UP0, UPT, UR38, 0x180, URZ ;  /* 0x0000018026047890 */ /* 0x000fe4000ff1e0ff */
[----:B------:R-:W-:Y:S01]  /*1b30*/  ULEA UR5, UR21, UR13, 0x3 ;  /* 0x0000000d15057291 */ /* 0x000fe2000f8e18ff */
[----:B------:R-:W-:Y:S01]  /*1b40*/  LOP3.LUT R12, R12, UR6, RZ, 0x3c, !PT ;  /* 0x000000060c0c7c12 */ /* 0x000fe2000f8e3cff */
[----:B------:R-:W-:Y:S02]  /*1b50*/  USHF.L.U32 UR34, UR15, 0x7, URZ ;  /* 0x000000070f227899 */ /* 0x000fe400080006ff */
[----:B------:R-:W-:Y:S01]  /*1b60*/  UIADD3 UR6, UP1, UPT, UR38, 0x80, URZ ;  /* 0x0000008026067890 */ /* 0x000fe2000ff3e0ff */
[----:B-1----:R-:W-:Y:S01]  /*1b70*/  SHF.L.U32 R0, R12, 0x1f, RZ ;  /* 0x0000001f0c007819 */ /* 0x002fe200000006ff */
[----:B------:R-:W-:Y:S02]  /*1b80*/  ULEA UR24, UR24, UR13, 0x1 ;  /* 0x0000000d18187291 */ /* 0x000fe4000f8e08ff */
[----:B------:R-:W-:Y:S01]  /*1b90*/  UIADD3 UR15, UPT, UPT, UR15, 0x1, URZ ;  /* 0x000000010f0f7890 */ /* 0x000fe2000fffe0ff */
[----:B------:R3:W4:Y:S01]  /*1ba0*/  SYNCS.PHASECHK.TRANS64.TRYWAIT P0, [UR5+0x20], R0 ;  /* 0x00002000ff0075a7 */ /* 0x0007220008001105 */
[----:B------:R-:W-:-:S02]  /*1bb0*/  UIADD3.X UR5, UPT, UPT, URZ, UR39, URZ, UP0, !UPT ;  /* 0x00000027ff057290 */ /* 0x000fc400087fe4ff */
[----:B------:R-:W-:Y:S02]  /*1bc0*/  UIADD3.X UR7, UPT, UPT, URZ, UR39, URZ, UP1, !UPT ;  /* 0x00000027ff077290 */ /* 0x000fe40008ffe4ff */
[----:B------:R-:W-:Y:S02]  /*1bd0*/  UIADD3 UR32, UPT, UPT, UR24, 0x4400, URZ ;  /* 0x0000440018207890 */ /* 0x000fe4000fffe0ff */
[----:B------:R-:W-:Y:S02]  /*1be0*/  UISETP.NE.AND UP0, UPT, UR15, UR22, UPT ;  /* 0x000000160f00728c */ /* 0x000fe4000bf05270 */
[----:B------:R-:W-:Y:S02]  /*1bf0*/  UIADD3 UR26, UPT, UPT, UR34, 0x40, URZ ;  /* 0x00000040221a7890 */ /* 0x000fe4000fffe0ff */
[----:B------:R-:W-:Y:S02]  /*1c00*/  UIADD3 UR24, UPT, UPT, UR24, 0x6400, URZ ;  /* 0x0000640018187890 */ /* 0x000fe4000fffe0ff */
[----:B------:R-:W-:-:S02]  /*1c10*/  UIADD3 UR16, UPT, UPT, UR8, 0x14400, URZ ;  /* 0x0001440008107890 */ /* 0x000fc4000fffe0ff */
[----:B------:R-:W-:Y:S01]  /*1c20*/  UIADD3 UR8, UPT, UPT, UR8, 0x18400, URZ ;  /* 0x0001840008087890 */ /* 0x000fe2000fffe0ff */
[----:B------:R-:W-:Y:S01]  /*1c30*/  UMOV UR10, 0x30000 ;  /* 0x00030000000a7882 */ /* 0x000fe20000000000 */
[----:B------:R-:W-:Y:S01]  /*1c40*/  UMOV UR30, 0x0 ;  /* 0x00000000001e7882 */ /* 0x000fe20000000000 */
[----:B------:R-:W-:Y:S01]  /*1c50*/  UMOV UR31, 0x10000000 ;  /* 0x10000000001f7882 */ /* 0x000fe20000000000 */
[----:B------:R-:W-:Y:S01]  /*1c60*/  UMOV UR25, UR33 ;  /* 0x0000002100197c82 */ /* 0x000fe20008000000 */
[----:B------:R-:W-:Y:S01]  /*1c70*/  UMOV UR27, UR35 ;  /* 0x00000023001b7c82 */ /* 0x000fe20008000000 */
[----:B------:R-:W-:Y:S01]  /*1c80*/  UMOV UR28, UR36 ;  /* 0x00000024001c7c82 */ /* 0x000fe20008000000 */
[----:B------:R-:W-:Y:S01]  /*1c90*/  UTMALDG.3D.MULTICAST [UR32], [UR6], UR10, desc[UR30] ;  /* 0x00001e20060073b4 */ /* 0x000fe2000801180a */
[----:B------:R-:W-:Y:S01]  /*1ca0*/  UMOV UR17, UR33 ;  /* 0x0000002100117c82 */ /* 0x000fe20008000000 */
[----:B------:R-:W-:Y:S01]  /*1cb0*/  UMOV UR20, UR36 ;  /* 0x0000002400147c82 */ /* 0x000fe20008000000 */
[----:B------:R-:W-:Y:S01]  /*1cc0*/  UMOV UR18, UR34 ;  /* 0x0000002200127c82 */ /* 0x000fe20008000000 */
[----:B------:R-:W-:Y:S01]  /*1cd0*/  UMOV UR11, UR19 ;  /* 0x00000013000b7c82 */ /* 0x000fe20008000000 */
[----:B------:R-:W-:Y:S01]  /*1ce0*/  UMOV UR12, UR36 ;  /* 0x00000024000c7c82 */ /* 0x000fe20008000000 */
[----:B------:R-:W-:Y:S01]  /*1cf0*/  UMOV UR9, UR33 ;  /* 0x0000002100097c82 */ /* 0x000fe20008000000 */
[----:B------:R-:W-:Y:S01]  /*1d00*/  UMOV UR14, UR22 ;  /* 0x00000016000e7c82 */ /* 0x000fe20008000000 */
[----:B------:R1:W-:Y:S01]  /*1d10*/  UTMALDG.3D.MULTICAST [UR24], [UR6], UR10, desc[UR30] ;  /* 0x00001e18060073b4 */ /* 0x0003e2000801180a */
[----:B------:R-:W-:Y:S01]  /*1d20*/  UTMALDG.3D [UR16], [UR4], desc[UR30] ;  /* 0x00001e10040075b4 */ /* 0x000fe20008011000 */
[----:B-1----:R-:W-:-:S02]  /*1d30*/  UMOV UR10, UR26 ;  /* 0x0000001a000a7c82 */ /* 0x002fc40008000000 */
[----:B------:R1:W-:Y:S02]  /*1d40*/  UTMALDG.3D [UR8], [UR4], desc[UR30] ;  /* 0x00001e08040075b4 */ /* 0x0003e40008011000 */
[----:B-1----:R-:W-:Y:S01]  /*1d50*/  UMOV UR4, UR21 ;  /* 0x0000001500047c82 */ /* 0x002fe20008000000 */
[----:B---3--:R-:W-:Y:S05]  /*1d60*/  BRA.U UP0, `(.L_x_31) ;  /* 0xfffffffd00187547 */ /* 0x008fea000b83ffff */
.L_x_25:
[----:B------:R-:W-:Y:S01]  /*1d70*/  ULEA UR4, UR21, UR13, 0x3 ;  /* 0x0000000d15047291 */ /* 0x000fe2000f8e18ff */
[----:B-1----:R-:W-:Y:S01]  /*1d80*/  SHF.L.U32 R0, R12, 0x1f, RZ ;  /* 0x0000001f0c007819 */ /* 0x002fe200000006ff */
[----:B------:R-:W-:Y:S01]  /*1d90*/  @!P1 SYNCS.ARRIVE.TRANS64.A1T0 RZ, [UR13+0x88], RZ ;  /* 0x000088ffffff99a7 */ /* 0x000fe2000810000d */
[----:B------:R-:W-:-:S06]  /*1da0*/  UISETP.GT.AND UP0, UPT, UR45, UR44, UPT ;  /* 0x0000002c2d00728c */ /* 0x000fcc000bf04270 */
[----:B--2-4-:R1:W2:Y:S03]  /*1db0*/  SYNCS.PHASECHK.TRANS64.TRYWAIT P0, [UR4+0x20], R0 ;  /* 0x00002000ff0075a7 */ /* 0x0142a60008001104 */
[----:B------:R-:W-:Y:S05]  /*1dc0*/  BRA.U !UP0, `(.L_x_32) ;  /* 0x0000000108ec7547 */ /* 0x000fea000b800000 */
[----:B------:R-:W-:Y:S01]  /*1dd0*/  UIADD3 UR15, UPT, UPT, UR46, UR14, URZ ;  /* 0x0000000e2e0f7290 */ /* 0x000fe2000fffe0ff */
[----:B------:R-:W-:-:S11]  /*1de0*/  UMOV UR4, UR21 ;  /* 0x0000001500047c82 */ /* 0x000fd60008000000 */
.L_x_38:
[----:B------:R-:W-:Y:S01]  /*1df0*/  ULEA UR33, UR4, UR13, 0x3 ;  /* 0x0000000d04217291 */ /* 0x000fe2000f8e18ff */
[----:B--2---:R-:W-:Y:S01]  /*1e00*/  @!P3 MOV R2, 0xc000 ;  /* 0x0000c0000002b802 */ /* 0x004fe20000000f00 */
[----:B--2-4-:R-:W-:Y:S10]  /*1e10*/  @P0 BRA `(.L_x_33) ;  /* 0x00000000000c0947 */ /* 0x014ff40003800000 */
[----:B------:R-:W-:-:S04]  /*1e20*/  SHF.L.U32 R3, R12, 0x1f, RZ ;  /* 0x0000001f0c037819 */ /* 0x000fc800000006ff */
[----:B------:R-:W2:Y:S02]  /*1e30*/  SYNCS.PHASECHK.TRANS64.TRYWAIT P0, [UR33+0x20], R3 ;  /* 0x00002003ff0075a7 */ /* 0x000ea40008001121 */
[----:B--2---:R-:W-:Y:S05]  /*1e40*/  @!P0 BRA `(.L_x_34) ;  /* 0x0000006800c08947 */ /* 0x004fea0003800000 */
.L_x_33:
[----:B------:R2:W-:Y:S01]  /*1e50*/  @!P3 SYNCS.ARRIVE.TRANS64 RZ, [UR33], R2 ;  /* 0x00000002ffffb9a7 */ /* 0x0005e20008000021 */
[----:B------:R-:W-:-:S04]  /*1e60*/  ULOP3.LUT UR5, UR29, 0x2, URZ, 0xfc, !UPT ;  /* 0x000000021d057892 */ /* 0x000fc8000f8efcff */
[----:B------:R-:W-:-:S09]  /*1e70*/  UISETP.NE.AND UP0, UPT, UR5, 0x2, UPT ;  /* 0x000000020500788c */ /* 0x000fd2000bf05270 */
[----:B------:R-:W-:Y:S05]  /*1e80*/  BRA.U UP0, `(.L_x_35) ;  /* 0x0000000100047547 */ /* 0x000fea000b800000 */
[----:B------:R-:W-:Y:S05]  /*1e90*/  BPT.TRAP 0x1 ;  /* 0x000000040000795c */ /* 0x000fea0000300000 */
.L_x_35:
[----:B------:R-:W-:Y:S04]  /*1ea0*/  BSSY.RECONVERGENT B0, `(.L_x_36) ;  /* 0x0000003000007945 */ /* 0x000fe80003800200 */
[----:B------:R-:W-:Y:S05]  /*1eb0*/  @P2 BRA `(.L_x_37) ;  /* 0x0000000000042947 */ /* 0x000fea0003800000 */
[----:B------:R-:W-:Y:S05]  /*1ec0*/  BPT.TRAP 0x1 ;  /* 0x000000040000795c */ /* 0x000fea0000300000 */
.L_x_37:
[----:B------:R-:W-:Y:S05]  /*1ed0*/  BSYNC.RECONVERGENT B0 ;  /* 0x0000000000007941 */ /* 0x000fea0003800200 */
.L_x_36:
        /* <DEDUP_REMOVED lines=42> */
.L_x_32:
[C---:B------:R-:W-:Y:S01]  /*2180*/  LEA R3, R11.reuse, UR13, 0x3 ;  /* 0x0000000d0b037c11 */ /* 0x040fe2000f8e18ff */
[----:B------:R-:W-:Y:S01]  /*2190*/  NOP ;  /* 0x0000000000007918 */ /* 0x000fe20000000000 */
[----:B-1----:R-:W-:Y:S02]  /*21a0*/  SHF.L.U32 R0, R10, 0x1f, RZ ;  /* 0x0000001f0a007819 */ /* 0x002fe400000006ff */
[----:B------:R-:W-:Y:S02]  /*21b0*/  LEA R4, R11, UR13, 0x4 ;  /* 0x0000000d0b047c11 */ /* 0x000fe4000f8e20ff */
[----:B--2-4-:R-:W1:Y:S02]  /*21c0*/  SYNCS.PHASECHK.TRANS64.TRYWAIT P0, [R3+URZ+0x90], R0 ;  /* 0x00009000030075a7 */ /* 0x014e6400080011ff */
[----:B-1----:R-:W-:Y:S05]  /*21d0*/  @!P0 BRA `(.L_x_39) ;  /* 0x0000006400f48947 */ /* 0x002fea0003800000 */
.L_x_141:
[----:B------:R-:W2:Y:S01]  /*21e0*/  LDS.128 R4, [R4+0x120] ;  /* 0x0001200004047984 */ /* 0x000ea20000000c00 */
[----:B------:R-:W-:Y:S01]  /*21f0*/  UISETP.GE.AND UP0, UPT, UR42, 0x1, UPT ;  /* 0x000000012a00788c */ /* 0x000fe2000bf06270 */
[----:B------:R-:W-:Y:S01]  /*2200*/  @!PT LDS RZ, [RZ] ;  /* 0x00000000fffff984 */ /* 0x000fe20000000800 */
[----:B------:R-:W-:Y:S01]  /*2210*/  @!PT LDS RZ, [RZ] ;  /* 0x00000000fffff984 */ /* 0x000fe20000000800 */
[----:B------:R-:W-:Y:S01]  /*2220*/  @!PT LDS RZ, [RZ] ;  /* 0x00000000fffff984 */ /* 0x000fe20000000800 */
[----:B------:R-:W-:Y:S01]  /*2230*/  @!PT LDS RZ, [RZ] ;  /* 0x00000000fffff984 */ /* 0x000fe20000000800 */
[----:B------:R3:W-:Y:S06]  /*2240*/  MEMBAR.ALL.CTA ;  /* 0x0000000000007992 */ /* 0x0007ec0000008000 */
[----:B---3--:R-:W3:Y:S01]  /*2250*/  FENCE.VIEW.ASYNC.S ;  /* 0x00000000000073c6 */ /* 0x008ee20000000000 */
[----:B--2---:R-:W-:-:S13]  /*2260*/  LOP3.LUT P0, RZ, R6, 0x1, RZ, 0xc0, !PT ;  /* 0x0000000106ff7812 */ /* 0x004fda000780c0ff */
[----:B---3--:R-:W-:Y:S01]  /*2270*/  VOTEU.ANY UP1, P0 ;  /* 0x0000000000ff7886 */ /* 0x008fe20000020100 */
[----:B------:R-:W-:-:S13]  /*2280*/  PLOP3.LUT P0, PT, PT, PT, UP1, 0x80, 0x8 ;  /* 0x000000000008781c */ /* 0x000fda0003f0f018 */
[----:B-1----:R-:W-:Y:S02]  /*2290*/  @P0 LOP3.LUT R0, R5, 0xffff, RZ, 0xc0, !PT ;  /* 0x0000ffff05000812 */ /* 0x002fe400078ec0ff */
[----:B------:R-:W-:Y:S02]  /*22a0*/  @P0 MOV R2, R4 ;  /* 0x0000000400020202 */ /* 0x000fe40000000f00 */
[----:B------:R-:W-:Y:S01]  /*22b0*/  @P0 R2UR UR5, R0 ;  /* 0x00000000000502ca */ /* 0x000fe200000e0000 */
[----:B------:R-:W-:Y:S01]  /*22c0*/  VIADD R0, R3, 0xa0 ;  /* 0x000000a003007836 */ /* 0x000fe20000000000 */
[----:B------:R-:W-:Y:S02]  /*22d0*/  @P0 SHF.R.U32.HI R4, RZ, 0x10, R5 ;  /* 0x00000010ff040819 */ /* 0x000fe40000011605 */
[----:B------:R-:W-:Y:S02]  /*22e0*/  @P0 R2UR UR6, R2 ;  /* 0x00000000020602ca */ /* 0x000fe400000e0000 */
[----:B------:R-:W-:-:S02]  /*22f0*/  PRMT R0, RZ, 0x654, R0 ;  /* 0x00000654ff007816 */ /* 0x000fc40000000000 */
[----:B------:R-:W-:Y:S02]  /*2300*/  @P0 R2UR UR4, R4 ;  /* 0x00000000040402ca */ /* 0x000fe400000e0000 */
[----:B------:R1:W-:Y:S03]  /*2310*/  SYNCS.ARRIVE.TRANS64.RED.A1T0 RZ, [R0+URZ], RZ ;  /* 0x000000ff00ff79a7 */ /* 0x0003e600081004ff */
[----:B------:R-:W-:-:S04]  /*2320*/  @UP1 UMOV UR37, UR5 ;  /* 0x0000000500251c82 */ /* 0x000fc80008000000 */
[----:B------:R-:W-:-:S04]  /*2330*/  @UP1 UMOV UR40, UR6 ;  /* 0x0000000600281c82 */ /* 0x000fc80008000000 */
[----:B------:R-:W-:Y:S01]  /*2340*/  @UP1 UMOV UR36, UR4 ;  /* 0x0000000400241c82 */ /* 0x000fe20008000000 */
[----:B------:R-:W-:Y:S05]  /*2350*/  BRA.U !UP0, `(.L_x_40) ;  /* 0x0000000108d47547 */ /* 0x000fea000b800000 */
[----:B------:R-:W2:Y:S01]  /*2360*/  LDCU.128 UR16, c[0x0][0xb10] ;  /* 0x00016200ff1077ac */ /* 0x000ea20008000c00 */
[----:B------:R-:W3:Y:S01]  /*2370*/  LDCU UR12, c[0x0][0xb20] ;  /* 0x00016400ff0c77ac */ /* 0x000ee20008000800 */
[----:B------:R-:W4:Y:S01]  /*2380*/  LDCU UR20, c[0x0][0xb0c] ;  /* 0x00016180ff1477ac */ /* 0x000f220008000800 */
[----:B------:R-:W1:Y:S01]  /*2390*/  LDCU.64 UR8, c[0x0][0xb28] ;  /* 0x00016500ff0877ac */ /* 0x000e620008000a00 */
[----:B------:R-:W-:Y:S02]  /*23a0*/  UISETP.NE.AND UP3, UPT, UR42, 0x1, UPT ;  /* 0x000000012a00788c */ /* 0x000fe4000bf65270 */
[----:B--2---:R-:W-:Y:S02]  /*23b0*/  UIMAD.WIDE.U32 UR6, UR41, UR19, URZ ;  /* 0x00000013290672a5 */ /* 0x004fe4000f8e00ff */
[----:B------:R-:W-:Y:S02]  /*23c0*/  UIMAD.WIDE.U32 UR4, UR43, UR16, URZ ;  /* 0x000000102b0472a5 */ /* 0x000fe4000f8e00ff */
[----:B------:R-:W-:-:S02]  /*23d0*/  UISETP.NE.AND UP0, UPT, UR18, 0x1, UPT ;  /* 0x000000011200788c */ /* 0x000fc4000bf05270 */
[----:B------:R-:W-:Y:S01]  /*23e0*/  UIMAD.WIDE.U32 UR24, UR37, UR19, URZ ;  /* 0x00000013251872a5 */ /* 0x000fe2000f8e00ff */
[----:B------:R-:W-:Y:S02]  /*23f0*/  UMOV UR6, UR7 ;  /* 0x0000000700067c82 */ /* 0x000fe40008000000 */
[----:B------:R-:W-:Y:S01]  /*2400*/  UMOV UR4, UR5 ;  /* 0x0000000500047c82 */ /* 0x000fe20008000000 */
[----:B---3--:R-:W-:Y:S02]  /*2410*/  USHF.R.U32.HI UR6, URZ, UR12, UR6 ;  /* 0x0000000cff067299 */ /* 0x008fe40008011606 */
[----:B----4-:R-:W-:Y:S02]  /*2420*/  UISETP.NE.AND UP2, UPT, UR20, 0x1, UPT ;  /* 0x000000011400788c */ /* 0x010fe4000bf45270 */
[----:B------:R-:W-:Y:S02]  /*2430*/  USHF.R.U32.HI UR4, URZ, UR17, UR4 ;  /* 0x00000011ff047299 */ /* 0x000fe40008011604 */
[----:B------:R-:W-:-:S02]  /*2440*/  USEL UR5, UR41, UR6, !UP0 ;  /* 0x0000000629057287 */ /* 0x000fc4000c000000 */
[----:B------:R-:W-:Y:S02]  /*2450*/  USEL UR6, UR43, UR4, !UP2 ;  /* 0x000000042b067287 */ /* 0x000fe4000d000000 */
[----:B-1----:R-:W-:Y:S01]  /*2460*/  UIMAD.WIDE.U32 UR10, UR5, UR8, URZ ;  /* 0x00000008050a72a5 */ /* 0x002fe2000f8e00ff */
[----:B------:R-:W-:Y:S01]  /*2470*/  UMOV UR4, UR25 ;  /* 0x0000001900047c82 */ /* 0x000fe20008000000 */
[----:B------:R-:W-:Y:S02]  /*2480*/  UIMAD.WIDE.U32 UR14, UR40, UR16, URZ ;  /* 0x00000010280e72a5 */ /* 0x000fe4000f8e00ff */
[----:B------:R-:W-:-:S03]  /*2490*/  UIMAD.WIDE.U32 UR24, UR6, UR8, URZ ;  /* 0x00000008061872a5 */ /* 0x000fc6000f8e00ff */
[----:B------:R-:W-:Y:S01]  /*24a0*/  UMOV UR10, UR11 ;  /* 0x0000000b000a7c82 */ /* 0x000fe20008000000 */
[----:B------:R-:W-:Y:S02]  /*24b0*/  USHF.R.U32.HI UR4, URZ, UR12, UR4 ;  /* 0x0000000cff047299 */ /* 0x000fe40008011604 */
[----:B------:R-:W-:Y:S01]  /*24c0*/  @UP3 USHF.R.U32.HI UR5, URZ, UR9, UR10 ;  /* 0x00000009ff053299 */ /* 0x000fe2000801160a */
[----:B------:R-:W-:Y:S01]  /*24d0*/  UMOV UR14, UR15 ;  /* 0x0000000f000e7c82 */ /* 0x000fe20008000000 */
[----:B------:R-:W-:Y:S01]  /*24e0*/  UMOV UR24, UR25 ;  /* 0x0000001900187c82 */ /* 0x000fe20008000000 */
[----:B------:R-:W-:Y:S02]  /*24f0*/  USHF.R.U32.HI UR17, URZ, UR17, UR14 ;  /* 0x00000011ff117299 */ /* 0x000fe4000801160e */
[----:B------:R-:W-:Y:S02]  /*2500*/  USEL UR4, UR37, UR4, !UP0 ;  /* 0x0000000425047287 */ /* 0x000fe4000c000000 */
[----:B------:R-:W-:-:S02]  /*2510*/  @UP3 USHF.R.U32.HI UR6, URZ, UR9, UR24 ;  /* 0x00000009ff063299 */ /* 0x000fc40008011618 */
[----:B------:R-:W-:Y:S02]  /*2520*/  UIMAD UR7, UR42, UR5, URZ ;  /* 0x000000052a0772a4 */ /* 0x000fe4000f8e02ff */
[----:B------:R-:W-:Y:S02]  /*2530*/  USEL UR5, UR40, UR17, !UP2 ;  /* 0x0000001128057287 */ /* 0x000fe4000d000000 */
[----:B------:R-:W-:Y:S02]  /*2540*/  UIMAD UR10, UR42, UR6, URZ ;  /* 0x000000062a0a72a4 */ /* 0x000fe4000f8e02ff */
[----:B------:R-:W-:Y:S02]  /*2550*/  UISETP.GE.AND UP0, UPT, UR4, UR7, UPT ;  /* 0x000000070400728c */ /* 0x000fe4000bf06270 */
[----:B------:R-:W-:Y:S02]  /*2560*/  UIMAD.WIDE.U32 UR14, UR4, UR8, URZ ;  /* 0x00000008040e72a5 */ /* 0x000fe4000f8e00ff */
[----:B------:R-:W-:-:S02]  /*2570*/  UISETP.GE.OR UP0, UPT, UR5, UR10, UP0 ;  /* 0x0000000a0500728c */ /* 0x000fc40008706670 */
        /* <DEDUP_REMOVED lines=19> */
.L_x_40:
[----:B------:R-:W2:Y:S02]  /*26b0*/  LDCU UR4, c[0x0][0xb30] ;  /* 0x00016600ff0477ac */ /* 0x000ea40008000800 */
[----:B--2---:R-:W-:-:S09]  /*26c0*/  UISETP.NE.AND UP0, UPT, UR4, 0x1, UPT ;  /* 0x000000010400788c */ /* 0x004fd2000bf05270 */
[----:B------:R-:W-:Y:S05]  /*26d0*/  BRA.U UP0, `(.L_x_41) ;  /* 0x0000000100447547 */ /* 0x000fea000b800000 */
[----:B------:R-:W2:Y:S01]  /*26e0*/  LDCU.128 UR8, c[0x0][0xb10] ;  /* 0x00016200ff0877ac */ /* 0x000ea20008000c00 */
[----:B------:R-:W3:Y:S01]  /*26f0*/  LDCU UR12, c[0x0][0xb0c] ;  /* 0x00016180ff0c77ac */ /* 0x000ee20008000800 */
[----:B------:R-:W4:Y:S01]  /*2700*/  LDCU UR14, c[0x0][0xb20] ;  /* 0x00016400ff0e77ac */ /* 0x000f220008000800 */
[----:B--2---:R-:W-:Y:S02]  /*2710*/  UIMAD.WIDE.U32 UR6, UR40, UR8, URZ ;  /* 0x00000008280672a5 */ /* 0x004fe4000f8e00ff */
[----:B------:R-:W-:Y:S02]  /*2720*/  UIMAD.WIDE.U32 UR4, UR37, UR11, URZ ;  /* 0x0000000b250472a5 */ /* 0x000fe4000f8e00ff */
[----:B---3--:R-:W-:Y:S02]  /*2730*/  UISETP.NE.AND UP2, UPT, UR12, 0x1, UPT ;  /* 0x000000010c00788c */ /* 0x008fe4000bf45270 */
[----:B------:R-:W-:Y:S01]  /*2740*/  UISETP.NE.AND UP0, UPT, UR10, 0x1, UPT ;  /* 0x000000010a00788c */ /* 0x000fe2000bf05270 */
[----:B------:R-:W-:-:S02]  /*2750*/  UMOV UR6, UR7 ;  /* 0x0000000700067c82 */ /* 0x000fc40008000000 */
[----:B------:R-:W-:Y:S01]  /*2760*/  UMOV UR4, UR5 ;  /* 0x0000000500047c82 */ /* 0x000fe20008000000 */
[----:B------:R-:W-:Y:S02]  /*2770*/  USHF.R.U32.HI UR9, URZ, UR9, UR6 ;  /* 0x00000009ff097299 */ /* 0x000fe40008011606 */
[----:B----4-:R-:W-:Y:S02]  /*2780*/  USHF.R.U32.HI UR4, URZ, UR14, UR4 ;  /* 0x0000000eff047299 */ /* 0x010fe40008011604 */
[----:B------:R-:W-:Y:S02]  /*2790*/  USEL UR5, UR40, UR9, !UP2 ;  /* 0x0000000928057287 */ /* 0x000fe4000d000000 */
[----:B------:R-:W-:-:S04]  /*27a0*/  USEL UR4, UR37, UR4, !UP0 ;  /* 0x0000000425047287 */ /* 0x000fc8000c000000 */
[----:B------:R-:W-:Y:S02]  /*27b0*/  UIADD3 UR6, UPT, UPT, UR5, -UR4, URZ ;  /* 0x8000000405067290 */ /* 0x000fe4000fffe0ff */
[----:B------:R-:W-:Y:S02]  /*27c0*/  UIADD3 UR4, UPT, UPT, -UR5, UR4, URZ ;  /* 0x0000000405047290 */ /* 0x000fe4000fffe1ff */
[----:B------:R-:W-:Y:S02]  /*27d0*/  UIMAD UR37, UR6, UR10, UR37 ;  /* 0x0000000a062572a4 */ /* 0x000fe4000f8e0225 */
[----:B------:R-:W-:-:S12]  /*27e0*/  UIMAD UR40, UR4, UR12, UR40 ;  /* 0x0000000c042872a4 */ /* 0x000fd8000f8e0228 */
.L_x_41:
[----:B------:R-:W-:Y:S01]  /*27f0*/  VIADD R11, R11, 0x1 ;  /* 0x000000010b0b7836 */ /* 0x000fe20000000000 */
[----:B------:R-:W-:Y:S01]  /*2800*/  R2UR UR4, R47 ;  /* 0x000000002f0472ca */ /* 0x000fe200000e0000 */
[----:B------:R-:W-:Y:S01]  /*2810*/  UIADD3 UR20, UPT, UPT, UR37, UR63, URZ ;  /* 0x0000003f25147290 */ /* 0x000fe2000fffe0ff */
[----:B------:R-:W-:Y:S02]  /*2820*/  PLOP3.LUT P1, PT, PT, PT, PT, 0x80, 0x8 ;  /* 0x000000000008781c */ /* 0x000fe40003f2f070 */
[----:B------:R-:W-:-:S04]  /*2830*/  ISETP.NE.AND P0, PT, R11, 0x2, PT ;  /* 0x000000020b00780c */ /* 0x000fc80003f05270 */
[----:B-1----:R-:W-:Y:S02]  /*2840*/  SEL R0, RZ, 0x1, P0 ;  /* 0x00000001ff007807 */ /* 0x002fe40000000000 */
[----:B------:R-:W-:Y:S02]  /*2850*/  SEL R11, R11, RZ, P0 ;  /* 0x000000ff0b0b7207 */ /* 0x000fe40000000000 */
[----:B------:R-:W-:Y:S01]  /*2860*/  LOP3.LUT R10, R10, R0, RZ, 0x3c, !PT ;  /* 0x000000000a0a7212 */ /* 0x000fe200078e3cff */
[----:B------:R-:W-:Y:S01]  /*2870*/  UIADD3 UR16, UPT, UPT, UR40, UR4, URZ ;  /* 0x0000000428107290 */ /* 0x000fe2000fffe0ff */
[----:B------:R-:W-:Y:S11]  /*2880*/  BRA.U UP1, `(.L_x_42) ;  /* 0xffffffed01e07547 */ /* 0x000ff6000b83ffff */
[----:B------:R-:W-:Y:S01]  /*2890*/  UIADD3 UR13, UPT, UPT, UR13, 0x20, URZ ;  /* 0x000000200d0d7890 */ /* 0x000fe2000fffe0ff */
[----:B------:R-:W-:-:S03]  /*28a0*/  SHF.L.U32 R2, R12, 0x1f, RZ ;  /* 0x0000001f0c027819 */ /* 0x000fc600000006ff */
[----:B------:R-:W-:-:S09]  /*28b0*/  ULEA UR4, UR21, UR13, 0x3 ;  /* 0x0000000d15047291 */ /* 0x000fd2000f8e18ff */
[----:B------:R-:W1:Y:S02]  /*28c0*/  SYNCS.PHASECHK.TRANS64.TRYWAIT P0, [UR4], R2 ;  /* 0x00000002ff0075a7 */ /* 0x000e640008001104 */
[----:B-1----:R-:W-:Y:S05]  /*28d0*/  @!P0 BRA `(.L_x_43) ;  /* 0x0000006000488947 */ /* 0x002fea0003800000 */
.L_x_143:
[----:B------:R-:W-:-:S04]  /*28e0*/  UIADD3 UR4, UPT, UPT, UR21, 0x1, URZ ;  /* 0x0000000115047890 */ /* 0x000fc8000fffe0ff */
[----:B------:R-:W-:-:S04]  /*28f0*/  UISETP.NE.AND UP0, UPT, UR4, 0x4, UPT ;  /* 0x000000040400788c */ /* 0x000fc8000bf05270 */
[----:B------:R-:W-:Y:S02]  /*2900*/  USEL UR6, URZ, 0x1, UP0 ;  /* 0x00000001ff067887 */ /* 0x000fe40008000000 */
[----:B------:R-:W-:-:S04]  /*2910*/  USEL UR4, UR4, URZ, UP0 ;  /* 0x000000ff04047287 */ /* 0x000fc80008000000 */
[----:B------:R-:W-:Y:S01]  /*2920*/  ULEA UR5, UR4, UR13, 0x3 ;  /* 0x0000000d04057291 */ /* 0x000fe2000f8e18ff */
[----:B-1----:R-:W-:-:S04]  /*2930*/  LOP3.LUT R2, R12, UR6, RZ, 0x3c, !PT ;  /* 0x000000060c027c12 */ /* 0x002fc8000f8e3cff */
[----:B------:R-:W-:-:S04]  /*2940*/  SHF.L.U32 R3, R2, 0x1f, RZ ;  /* 0x0000001f02037819 */ /* 0x000fc800000006ff */
[----:B------:R-:W1:Y:S02]  /*2950*/  SYNCS.PHASECHK.TRANS64.TRYWAIT P0, [UR5], R3 ;  /* 0x00000003ff0075a7 */ /* 0x000e640008001105 */
[----:B-1----:R-:W-:Y:S05]  /*2960*/  @!P0 BRA `(.L_x_44) ;  /* 0x00000060003c8947 */ /* 0x002fea0003800000 */
.L_x_145:
[----:B------:R-:W-:-:S04]  /*2970*/  UIADD3 UR4, UPT, UPT, UR4, 0x1, URZ ;  /* 0x0000000104047890 */ /* 0x000fc8000fffe0ff */
[----:B------:R-:W-:-:S04]  /*2980*/  UISETP.NE.AND UP0, UPT, UR4, 0x4, UPT ;  /* 0x000000040400788c */ /* 0x000fc8000bf05270 */
[----:B------:R-:W-:Y:S02]  /*2990*/  USEL UR6, URZ, 0x1, UP0 ;  /* 0x00000001ff067887 */ /* 0x000fe40008000000 */
[----:B------:R-:W-:-:S04]  /*29a0*/  USEL UR4, UR4, URZ, UP0 ;  /* 0x000000ff04047287 */ /* 0x000fc80008000000 */
[----:B------:R-:W-:Y:S01]  /*29b0*/  ULEA UR5, UR4, UR13, 0x3 ;  /* 0x0000000d04057291 */ /* 0x000fe2000f8e18ff */
[----:B------:R-:W-:-:S04]  /*29c0*/  LOP3.LUT R2, R2, UR6, RZ, 0x3c, !PT ;  /* 0x0000000602027c12 */ /* 0x000fc8000f8e3cff */
[----:B-1----:R-:W-:-:S04]  /*29d0*/  SHF.L.U32 R3, R2, 0x1f, RZ ;  /* 0x0000001f02037819 */ /* 0x002fc800000006ff */
[----:B------:R-:W1:Y:S02]  /*29e0*/  SYNCS.PHASECHK.TRANS64.TRYWAIT P0, [UR5], R3 ;  /* 0x00000003ff0075a7 */ /* 0x000e640008001105 */
[----:B-1----:R-:W-:Y:S05]  /*29f0*/  @!P0 BRA `(.L_x_45) ;  /* 0x0000006000308947 */ /* 0x002fea0003800000 */
.L_x_147:
[----:B------:R-:W-:-:S04]  /*2a00*/  UIADD3 UR4, UPT, UPT, UR4, 0x1, URZ ;  /* 0x0000000104047890 */ /* 0x000fc8000fffe0ff */
[----:B------:R-:W-:-:S04]  /*2a10*/  UISETP.NE.AND UP0, UPT, UR4, 0x4, UPT ;  /* 0x000000040400788c */ /* 0x000fc8000bf05270 */
[----:B------:R-:W-:Y:S02]  /*2a20*/  USEL UR5, URZ, 0x1, UP0 ;  /* 0x00000001ff057887 */ /* 0x000fe40008000000 */
[----:B------:R-:W-:-:S04]  /*2a30*/  USEL UR4, UR4, URZ, UP0 ;  /* 0x000000ff04047287 */ /* 0x000fc80008000000 */
[----:B------:R-:W-:Y:S01]  /*2a40*/  ULEA UR4, UR4, UR13, 0x3 ;  /* 0x0000000d04047291 */ /* 0x000fe2000f8e18ff */
[----:B------:R-:W-:-:S04]  /*2a50*/  LOP3.LUT R2, R2, UR5, RZ, 0x3c, !PT ;  /* 0x0000000502027c12 */ /* 0x000fc8000f8e3cff */
[----:B------:R-:W-:Y:S01]  /*2a60*/  SHF.L.U32 R2, R2, 0x1f, RZ ;  /* 0x0000001f02027819 */ /* 0x000fe200000006ff */
[----:B-1----:R-:W-:-:S07]  /*2a70*/  IMAD.U32 R0, RZ, RZ, UR4 ;  /* 0x00000004ff007e24 */ /* 0x002fce000f8e00ff */
.L_x_46:
[----:B-1----:R1:W2:Y:S02]  /*2a80*/  SYNCS.PHASECHK.TRANS64.TRYWAIT P0, [R0+URZ], R2 ;  /* 0x00000002000075a7 */ /* 0x0022a400080011ff */
[----:B--2---:R-:W-:Y:S05]  /*2a90*/  @!P0 NANOSLEEP.SYNCS 0x989680 ;  /* 0x009896800000895d */ /* 0x004fea0003900000 */
[----:B------:R-:W2:Y:S02]  /*2aa0*/  @!P0 SYNCS.PHASECHK.TRANS64 P0, [R0+URZ], R2 ;  /* 0x00000002000085a7 */ /* 0x000ea400080010ff */
[----:B--2---:R-:W-:Y:S05]  /*2ab0*/  @P0 EXIT ;  /* 0x000000000000094d */ /* 0x004fea0003800000 */
[----:B------:R-:W-:Y:S05]  /*2ac0*/  BRA `(.L_x_46) ;  /* 0xfffffffc00ec7947 */ /* 0x000fea000383ffff */
.L_x_22:
[----:B------:R-:W-:-:S04]  /*2ad0*/  UISETP.NE.AND UP0, UPT, UR47, URZ, UPT ;  /* 0x000000ff2f00728c */ /* 0x000fc8000bf05270 */
[----:B------:R-:W-:-:S09]  /*2ae0*/  UISETP.NE.OR UP0, UPT, UR17, 0x1, UP0 ;  /* 0x000000011100788c */ /* 0x000fd20008705670 */
[----:B------:R-:W-:Y:S05]  /*2af0*/  BRA.U UP0, `(.L_x_47) ;  /* 0x0000000500487547 */ /* 0x000fea000b800000 */
[----:B------:R-:W-:Y:S01]  /*2b00*/  ISETP.GE.U32.AND P2, PT, R0, 0x2, PT ;  /* 0x000000020000780c */ /* 0x000fe20003f46070 */
[----:B------:R-:W-:Y:S01]  /*2b10*/  IMAD.MOV.U32 R12, RZ, RZ, 0x1 ;  /* 0x00000001ff0c7424 */ /* 0x000fe200078e00ff */
[----:B------:R-:W-:Y:S02]  /*2b20*/  CS2R R10, SRZ ;  /* 0x00000000000a7805 */ /* 0x000fe4000001ff00 */
[----:B------:R-:W-:Y:S01]  /*2b30*/  CS2R R8, SRZ ;  /* 0x0000000000087805 */ /* 0x000fe2000001ff00 */
[----:B------:R-:W-:Y:S01]  /*2b40*/  UMOV UR6, 0x400 ;  /* 0x0000040000067882 */ /* 0x000fe20000000000 */
[----:B------:R-:W-:Y:S01]  /*2b50*/  UMOV UR5, URZ ;  /* 0x000000ff00057c82 */ /* 0x000fe20008000000 */
[----:B------:R-:W-:-:S12]  /*2b60*/  ULEA UR6, UR47, UR6, 0x18 ;  /* 0x000000062f067291 */ /* 0x000fd8000f8ec0ff */
.L_x_51:
[----:B------:R-:W-:Y:S02]  /*2b70*/  LEA R2, R8, UR6, 0x3 ;  /* 0x0000000608027c11 */ /* 0x000fe4000f8e18ff */
[----:B------:R-:W-:-:S03]  /*2b80*/  SHF.L.U32 R4, R9, 0x1f, RZ ;  /* 0x0000001f09047819 */ /* 0x000fc600000006ff */
[----:B------:R-:W-:Y:S01]  /*2b90*/  VIADD R5, R2, 0x100 ;  /* 0x0000010002057836 */ /* 0x000fe20000000000 */
[----:B------:R-:W1:Y:S02]  /*2ba0*/  SYNCS.PHASECHK.TRANS64.TRYWAIT P0, [R2+URZ+0xf0], R4 ;  /* 0x0000f004020075a7 */ /* 0x000e6400080011ff */
[----:B-1----:R-:W-:Y:S05]  /*2bb0*/  @!P0 BRA `(.L_x_48) ;  /* 0x0000005c00d88947 */ /* 0x002fea0003800000 */
.L_x_148:
[----:B------:R-:W-:Y:S01]  /*2bc0*/  ULEA UR4, UR5, UR6, 0x3 ;  /* 0x0000000605047291 */ /* 0x000fe2000f8e18ff */
[----:B-1----:R-:W-:Y:S01]  /*2bd0*/  PRMT R2, RZ, 0x654, R5 ;  /* 0x00000654ff027816 */ /* 0x002fe20000000005 */
[----:B------:R-:W-:Y:S01]  /*2be0*/  @!P2 IMAD.MOV.U32 R4, RZ, RZ, 0x10 ;  /* 0x00000010ff04a424 */ /* 0x000fe200078e00ff */
[----:B------:R-:W-:Y:S01]  /*2bf0*/  SHF.L.U32 R5, R12, 0x1f, RZ ;  /* 0x0000001f0c057819 */ /* 0x000fe200000006ff */
[----:B------:R-:W-:Y:S01]  /*2c00*/  UIADD3 UR7, UPT, UPT, UR4, 0x90, URZ ;  /* 0x0000009004077890 */ /* 0x000fe2000fffe0ff */
[----:B------:R1:W-:Y:S05]  /*2c10*/  SYNCS.ARRIVE.TRANS64.RED.A1T0 RZ, [R2+URZ], RZ ;  /* 0x000000ff02ff79a7 */ /* 0x0003ea00081004ff */
[----:B------:R-:W-:Y:S01]  /*2c20*/  IMAD.U32 R6, RZ, RZ, UR7 ;  /* 0x00000007ff067e24 */ /* 0x000fe2000f8e00ff */
[----:B------:R-:W2:Y:S04]  /*2c30*/  SYNCS.PHASECHK.TRANS64.TRYWAIT P0, [UR4+0xa0], R5 ;  /* 0x0000a005ff0075a7 */ /* 0x000ea80008001104 */
[----:B------:R-:W-:Y:S01]  /*2c40*/  PRMT R6, R0, 0x654, R6 ;  /* 0x0000065400067816 */ /* 0x000fe20000000006 */
[----:B-12---:R-:W-:Y:S06]  /*2c50*/  @!P0 BRA `(.L_x_49) ;  /* 0x0000005c00c48947 */ /* 0x006fec0003800000 */
.L_x_150:
[----:B------:R-:W-:Y:S01]  /*2c60*/  ULEA UR8, UR5, UR6, 0x4 ;  /* 0x0000000605087291 */ /* 0x000fe2000f8e20ff */
[----:B------:R-:W-:Y:S01]  /*2c70*/  SEL R3, R6, R3, !P2 ;  /* 0x0000000306037207 */ /* 0x000fe20005000000 */
[----:B------:R-:W-:Y:S01]  /*2c80*/  UIADD3 UR9, UPT, UPT, UR4, 0x90, URZ ;  /* 0x0000009004097890 */ /* 0x000fe2000fffe0ff */
[----:B-1----:R-:W-:Y:S01]  /*2c90*/  LEA R2, R11, UR6, 0x3 ;  /* 0x000000060b027c11 */ /* 0x002fe2000f8e18ff */
[----:B------:R-:W-:Y:S01]  /*2ca0*/  UIADD3 UR8, UPT, UPT, UR8, 0x120, URZ ;  /* 0x0000012008087890 */ /* 0x000fe2000fffe0ff */
[----:B------:R1:W-:Y:S01]  /*2cb0*/  @!P2 SYNCS.ARRIVE.TRANS64.RED RZ, [R3+URZ], R4 ;  /* 0x0000000403ffa9a7 */ /* 0x0003e200080004ff */
[----:B------:R-:W-:Y:S01]  /*2cc0*/  UIADD3 UR4, UPT, UPT, UR5, 0x1, URZ ;  /* 0x0000000105047890 */ /* 0x000fe2000fffe0ff */
[----:B------:R-:W-:-:S03]  /*2cd0*/  VIADD R8, R8, 0x1 ;  /* 0x0000000108087836 */ /* 0x000fc60000000000 */
[----:B------:R-:W-:Y:S02]  /*2ce0*/  UISETP.NE.AND UP0, UPT, UR4, 0x2, UPT ;  /* 0x000000020400788c */ /* 0x000fe4000bf05270 */
[----:B------:R-:W-:Y:S01]  /*2cf0*/  ISETP.NE.AND P0, PT, R8, 0x2, PT ;  /* 0x000000020800780c */ /* 0x000fe20003f05270 */
[----:B------:R-:W-:Y:S06]  /*2d00*/  UGETNEXTWORKID.BROADCAST [UR8], [UR9] ;  /* 0x00000000080073ca */ /* 0x000fec0008000100 */
[----:B------:R-:W-:Y:S02]  /*2d10*/  USEL UR7, URZ, 0x1, UP0 ;  /* 0x00000001ff077887 */ /* 0x000fe40008000000 */
[----:B------:R-:W-:-:S04]  /*2d20*/  USEL UR5, UR4, URZ, UP0 ;  /* 0x000000ff04057287 */ /* 0x000fc80008000000 */
[----:B------:R-:W-:Y:S02]  /*2d30*/  LOP3.LUT R12, R12, UR7, RZ, 0x3c, !PT ;  /* 0x000000070c0c7c12 */ /* 0x000fe4000f8e3cff */
[----:B-1----:R-:W-:-:S04]  /*2d40*/  SHF.L.U32 R4, R10, 0x1f, RZ ;  /* 0x0000001f0a047819 */ /* 0x002fc800000006ff */
[----:B------:R-:W1:Y:S02]  /*2d50*/  SYNCS.PHASECHK.TRANS64.TRYWAIT P1, [R2+URZ+0x90], R4 ;  /* 0x00009004020075a7 */ /* 0x000e6400080211ff */
[----:B-1----:R-:W-:Y:S05]  /*2d60*/  @!P1 BRA `(.L_x_50) ;  /* 0x0000005c00989947 */ /* 0x002fea0003800000 */
.L_x_151:
[C---:B-1----:R-:W-:Y:S01]  /*2d70*/  LEA R4, R11.reuse, UR6, 0x4 ;  /* 0x000000060b047c11 */ /* 0x042fe2000f8e20ff */
[----:B------:R-:W-:Y:S01]  /*2d80*/  VIADD R2, R2, 0xa0 ;  /* 0x000000a002027836 */ /* 0x000fe20000000000 */
[----:B------:R-:W-:Y:S01]  /*2d90*/  SEL R8, R8, RZ, P0 ;  /* 0x000000ff08087207 */ /* 0x000fe20000000000 */
[----:B------:R-:W-:-:S03]  /*2da0*/  VIADD R11, R11, 0x1 ;  /* 0x000000010b0b7836 */ /* 0x000fc60000000000 */
[----:B------:R-:W1:Y:S01]  /*2db0*/  LDS.128 R4, [R4+0x120] ;  /* 0x0001200004047984 */ /* 0x000e620000000c00 */
[----:B------:R-:W-:Y:S02]  /*2dc0*/  PRMT R2, RZ, 0x654, R2 ;  /* 0x00000654ff027816 */ /* 0x000fe40000000002 */
[C---:B------:R-:W-:Y:S01]  /*2dd0*/  ISETP.NE.AND P1, PT, R11.reuse, 0x2, PT ;  /* 0x000000020b00780c */ /* 0x040fe20003f25270 */
[----:B------:R-:W-:Y:S01]  /*2de0*/  @!PT LDS RZ, [RZ] ;  /* 0x00000000fffff984 */ /* 0x000fe20000000800 */
[----:B------:R-:W-:Y:S01]  /*2df0*/  @!PT LDS RZ, [RZ] ;  /* 0x00000000fffff984 */ /* 0x000fe20000000800 */
[----:B------:R-:W-:Y:S01]  /*2e00*/  @!PT LDS RZ, [RZ] ;  /* 0x00000000fffff984 */ /* 0x000fe20000000800 */
[----:B------:R-:W-:Y:S01]  /*2e10*/  @!PT LDS RZ, [RZ] ;  /* 0x00000000fffff984 */ /* 0x000fe20000000800 */
[----:B------:R2:W-:Y:S06]  /*2e20*/  MEMBAR.ALL.CTA ;  /* 0x0000000000007992 */ /* 0x0005ec0000008000 */
[----:B--2---:R-:W2:Y:S01]  /*2e30*/  FENCE.VIEW.ASYNC.S ;  /* 0x00000000000073c6 */ /* 0x004ea20000000000 */
[----:B------:R-:W-:Y:S01]  /*2e40*/  SEL R11, R11, RZ, P1 ;  /* 0x000000ff0b0b7207 */ /* 0x000fe20000800000 */
[----:B--2---:R2:W-:Y:S01]  /*2e50*/  SYNCS.ARRIVE.TRANS64.RED.A1T0 RZ, [R2+URZ], RZ ;  /* 0x000000ff02ff79a7 */ /* 0x0045e200081004ff */
[----:B-1----:R-:W-:-:S02]  /*2e60*/  LOP3.LUT P3, RZ, R6, 0x1, RZ, 0xc0, !PT ;  /* 0x0000000106ff7812 */ /* 0x002fc4000786c0ff */
[----:B------:R-:W-:-:S04]  /*2e70*/  SEL R4, RZ, 0x1, P1 ;  /* 0x00000001ff047807 */ /* 0x000fc80000800000 */
[----:B------:R-:W-:Y:S02]  /*2e80*/  LOP3.LUT R10, R10, R4, RZ, 0x3c, !PT ;  /* 0x000000040a0a7212 */ /* 0x000fe400078e3cff */
[----:B--2---:R-:W-:-:S04]  /*2e90*/  SEL R2, RZ, 0x1, P0 ;  /* 0x00000001ff027807 */ /* 0x004fc80000000000 */
[----:B------:R-:W-:Y:S01]  /*2ea0*/  LOP3.LUT R9, R9, R2, RZ, 0x3c, !PT ;  /* 0x0000000209097212 */ /* 0x000fe200078e3cff */
[----:B------:R-:W-:Y:S06]  /*2eb0*/  @P3 BRA `(.L_x_51) ;  /* 0xfffffffc002c3947 */ /* 0x000fec000383ffff */
[----:B------:R-:W-:Y:S01]  /*2ec0*/  ULEA UR4, UR5, UR6, 0x3 ;  /* 0x0000000605047291 */ /* 0x000fe2000f8e18ff */
[----:B------:R-:W-:-:S08]  /*2ed0*/  SHF.L.U32 R2, R12, 0x1f, RZ ;  /* 0x0000001f0c027819 */ /* 0x000fd000000006ff */
[----:B------:R-:W1:Y:S02]  /*2ee0*/  SYNCS.PHASECHK.TRANS64 P0, [UR4+0xa0], R2 ;  /* 0x0000a002ff0075a7 */ /* 0x000e640008001004 */
[----:B-1----:R-:W-:Y:S05]  /*2ef0*/  @P0 BRA `(.L_x_52) ;  /* 0x0000000000080947 */ /* 0x002fea0003800000 */
[----:B------:R-:W1:Y:S02]  /*2f00*/  SYNCS.PHASECHK.TRANS64.TRYWAIT P0, [UR4+0xa0], R2 ;  /* 0x0000a002ff0075a7 */ /* 0x000e640008001104 */
[----:B-1----:R-:W-:Y:S05]  /*2f10*/  @!P0 BRA `(.L_x_53) ;  /* 0x0000005c00408947 */ /* 0x002fea0003800000 */
.L_x_52:
[----:B------:R-:W-:-:S04]  /*2f20*/  UIADD3 UR7, UPT, UPT, UR5, 0x1, URZ ;  /* 0x0000000105077890 */ /* 0x000fc8000fffe0ff */
[----:B------:R-:W-:-:S04]  /*2f30*/  UISETP.NE.AND UP0, UPT, UR7, 0x2, UPT ;  /* 0x000000020700788c */ /* 0x000fc8000bf05270 */
[----:B------:R-:W-:Y:S02]  /*2f40*/  USEL UR8, URZ, 0x1, UP0 ;  /* 0x00000001ff087887 */ /* 0x000fe40008000000 */
[----:B------:R-:W-:-:S04]  /*2f50*/  USEL UR7, UR7, URZ, UP0 ;  /* 0x000000ff07077287 */ /* 0x000fc80008000000 */
[----:B------:R-:W-:Y:S01]  /*2f60*/  ULEA UR7, UR7, UR6, 0x3 ;  /* 0x0000000607077291 */ /* 0x000fe2000f8e18ff */
[----:B-1----:R-:W-:-:S04]  /*2f70*/  LOP3.LUT R2, R12, UR8, RZ, 0x3c, !PT ;  /* 0x000000080c027c12 */ /* 0x002fc8000f8e3cff */
[----:B------:R-:W-:-:S04]  /*2f80*/  SHF.L.U32 R0, R2, 0x1f, RZ ;  /* 0x0000001f02007819 */ /* 0x000fc800000006ff */
[----:B------:R-:W1:Y:S02]  /*2f90*/  SYNCS.PHASECHK.TRANS64 P0, [UR7+0xa0], R0 ;  /* 0x0000a000ff0075a7 */ /* 0x000e640008001007 */
[----:B-1----:R-:W-:Y:S05]  /*2fa0*/  @P0 EXIT ;  /* 0x000000000000094d */ /* 0x002fea0003800000 */
[----:B------:R-:W-:Y:S02]  /*2fb0*/  SHF.L.U32 R2, R2, 0x1f, RZ ;  /* 0x0000001f02027819 */ /* 0x000fe400000006ff */
[----:B------:R-:W-:-:S07]  /*2fc0*/  MOV R0, UR7 ;  /* 0x0000000700007c02 */ /* 0x000fce0008000f00 */
.L_x_54:
[----:B-1----:R1:W2:Y:S02]  /*2fd0*/  SYNCS.PHASECHK.TRANS64.TRYWAIT P0, [R0+URZ+0xa0], R2 ;  /* 0x0000a002000075a7 */ /* 0x0022a400080011ff */
[----:B--2---:R-:W-:Y:S05]  /*2fe0*/  @!P0 NANOSLEEP.SYNCS 0x989680 ;  /* 0x009896800000895d */ /* 0x004fea0003900000 */
[----:B------:R-:W2:Y:S02]  /*2ff0*/  @!P0 SYNCS.PHASECHK.TRANS64 P0, [R0+URZ+0xa0], R2 ;  /* 0x0000a002000085a7 */ /* 0x000ea400080010ff */
[----:B--2---:R-:W-:Y:S05]  /*3000*/  @P0 EXIT ;  /* 0x000000000000094d */ /* 0x004fea0003800000 */
[----:B------:R-:W-:Y:S05]  /*3010*/  BRA `(.L_x_54) ;  /* 0xfffffffc00ec7947 */ /* 0x000fea000383ffff */
.L_x_47:
[----:B------:R-:W-:Y:S05]  /*3020*/  BRA.U UP4, `(.L_x_55) ;  /* 0x0000001104447547 */ /* 0x000fea000b800000 */
[----:B------:R-:W-:Y:S01]  /*3030*/  UMOV UR4, 0x40 ;  /* 0x0000004000047882 */ /* 0x000fe20000000000 */
[----:B------:R-:W-:Y:S01]  /*3040*/  NOP ;  /* 0x0000000000007918 */ /* 0x000fe20000000000 */
[----:B------:R-:W-:Y:S01]  /*3050*/  ULEA UR5, UR47, UR4, 0x18 ;  /* 0x000000042f057291 */ /* 0x000fe2000f8ec0ff */
[----:B------:R-:W-:Y:S02]  /*3060*/  UMOV UR6, 0x400 ;  /* 0x0000040000067882 */ /* 0x000fe40000000000 */
[----:B------:R-:W-:-:S06]  /*3070*/  ULEA UR6, UR47, UR6, 0x18 ;  /* 0x000000062f067291 */ /* 0x000fcc000f8ec0ff */
[----:B------:R-:W1:Y:S02]  /*3080*/  LDS.U8 R0, [UR5+0x1c] ;  /* 0x00001c05ff007984 */ /* 0x000e640008000000 */
[----:B-1----:R-:W-:-:S13]  /*3090*/  ISETP.NE.AND P0, PT, R0, RZ, PT ;  /* 0x000000ff0000720c */ /* 0x002fda0003f05270 */
[----:B------:R-:W-:Y:S05]  /*30a0*/  @P0 BRA `(.L_x_56) ;  /* 0x0000000000580947 */ /* 0x000fea0003800000 */
[----:B------:R-:W-:-:S13]  /*30b0*/  ELECT P0, URZ, PT ;  /* 0x0000000000ff782f */ /* 0x000fda0003800000 */
[----:B------:R-:W-:Y:S05]  /*30c0*/  @!P0 BRA `(.L_x_57) ;  /* 0x0000000000608947 */ /* 0x000fea0003800000 */
[----:B------:R-:W-:Y:S01]  /*30d0*/  UMOV UR4, 0x10 ;  /* 0x0000001000047882 */ /* 0x000fe20000000000 */
[----:B------:R-:W-:Y:S01]  /*30e0*/  HFMA2 R0, -RZ, RZ, 0, 5.9604644775390625e-08 ;  /* 0x00000001ff007431 */ /* 0x000fe200000001ff */
[----:B------:R-:W-:-:S03]  /*30f0*/  MOV R3, 0xffff ;  /* 0x0000ffff00037802 */ /* 0x000fc60000000f00 */
[----:B------:R-:W-:Y:S04]  /*3100*/  DEPBAR.LE SB1, 0x36 ;  /* 0x00009d800000791a */ /* 0x000fe80000000000 */
[----:B------:R-:W1:Y:S02]  /*3110*/  UTCATOMSWS.FIND_AND_SET.ALIGN UP0, UR4, UR4 ;  /* 0x00000004000475e3 */ /* 0x000e640008000800 */
[----:B-1----:R-:W-:Y:S01]  /*3120*/  MOV R4, UR4 ;  /* 0x0000000400047c02 */ /* 0x002fe20008000f00 */
[----:B------:R-:W-:Y:S06]  /*3130*/  BRA.U UP0, `(.L_x_58) ;  /* 0x0000000100187547 */ /* 0x000fec000b800000 */
.L_x_59:
[----:B------:R-:W-:Y:S05]  /*3140*/  NANOSLEEP 0x64 ;  /* 0x000000640000795d */ /* 0x000fea0003800000 */
[----:B------:R-:W-:-:S05]  /*3150*/  UMOV UR4, 0x10 ;  /* 0x0000001000047882 */ /* 0x000fca0000000000 */
[----:B------:R-:W-:Y:S04]  /*3160*/  DEPBAR.LE SB1, 0x36 ;  /* 0x00009d800000791a */ /* 0x000fe80000000000 */
[----:B------:R-:W1:Y:S02]  /*3170*/  UTCATOMSWS.FIND_AND_SET.ALIGN UP0, UR4, UR4 ;  /* 0x00000004000475e3 */ /* 0x000e640008000800 */
[----:B-1----:R-:W-:Y:S01]  /*3180*/  MOV R4, UR4 ;  /* 0x0000000400047c02 */ /* 0x002fe20008000f00 */
[----:B------:R-:W-:Y:S05]  /*3190*/  BRA.U !UP0, `(.L_x_59) ;  /* 0xfffffffd08e87547 */ /* 0x000fea000b83ffff */
.L_x_58:
[-C--:B------:R-:W-:Y:S02]  /*31a0*/  SHF.L.U32 R3, R3, R4.reuse, RZ ;  /* 0x0000000403037219 */ /* 0x080fe400000006ff */
[----:B------:R-:W-:Y:S01]  /*31b0*/  SHF.L.U32 R0, R0, R4, RZ ;  /* 0x0000000400007219 */ /* 0x000fe200000006ff */
[----:B------:R-:W-:Y:S02]  /*31c0*/  IMAD.SHL.U32 R4, R4, 0x20, RZ ;  /* 0x0000002004047824 */ /* 0x000fe400078e00ff */
[----:B------:R1:W-:Y:S04]  /*31d0*/  ATOMS.OR RZ, [UR5+0x14], R3 ;  /* 0x00001403ffff798c */ /* 0x0003e8000b000005 */
[----:B------:R1:W-:Y:S04]  /*31e0*/  ATOMS.OR RZ, [UR5+0x18], R0 ;  /* 0x00001800ffff798c */ /* 0x0003e8000b000005 */
[----:B------:R1:W-:Y:S01]  /*31f0*/  STS [UR6+0x140], R4 ;  /* 0x00014004ff007988 */ /* 0x0003e20008000806 */
[----:B------:R-:W-:Y:S05]  /*3200*/  BRA `(.L_x_57) ;  /* 0x0000000000107947 */ /* 0x000fea0003800000 */
.L_x_56:
[----:B------:R-:W-:Y:S02]  /*3210*/  MOV R0, 0xffffffff ;  /* 0xffffffff00007802 */ /* 0x000fe40000000f00 */
[----:B------:R-:W-:-:S03]  /*3220*/  MOV R4, 0x3250 ;  /* 0x0000325000047802 */ /* 0x000fc60000000f00 */
[----:B------:R1:W-:Y:S04]  /*3230*/  STS [UR6+0x140], R0 ;  /* 0x00014000ff007988 */ /* 0x0003e80008000806 */
[----:B-1---5:R-:W-:Y:S05]  /*3240*/  CALL.REL.NOINC `($__internal_1_$__cuda_sm10x_tcgen05_guardrail_trap_phase_invalid_during_alloc) ;  /* 0x00000060008c7944 */ /* 0x022fea0003c00000 */
.L_x_57:
[----:B------:R-:W-:Y:S05]  /*3250*/  WARPSYNC.ALL ;  /* 0x0000000000007948 */ /* 0x000fea0003800000 */
[----:B------:R-:W2:Y:S01]  /*3260*/  S2UR UR4, SR_CgaCtaId ;  /* 0x00000000000479c3 */ /* 0x000ea20000008800 */
[----:B------:R-:W-:Y:S01]  /*3270*/  UMOV UR41, 0x400 ;  /* 0x0000040000297882 */ /* 0x000fe20000000000 */
[----:B------:R-:W-:-:S06]  /*3280*/  NOP ;  /* 0x0000000000007918 */ /* 0x000fcc0000000000 */
[----:B------:R-:W-:Y:S06]  /*3290*/  BAR.ARV 0x6, 0xa0 ;  /* 0x0182800000007b1d */ /* 0x000fec0000002000 */
[----:B------:R-:W3:Y:S01]  /*32a0*/  LDCU UR6, c[0x0][0x38c] ;  /* 0x00007180ff0677ac */ /* 0x000ee20008000800 */
[----:B------:R-:W-:Y:S01]  /*32b0*/  LOP3.LUT R2, R2, 0xffff, RZ, 0xc0, !PT ;  /* 0x0000ffff02027812 */ /* 0x000fe200078ec0ff */
[----:B------:R-:W-:Y:S01]  /*32c0*/  IMAD.MOV.U32 R11, RZ, RZ, 0x1 ;  /* 0x00000001ff0b7424 */ /* 0x000fe200078e00ff */
[----:B------:R-:W-:Y:S01]  /*32d0*/  CS2R R8, SRZ ;  /* 0x0000000000087805 */ /* 0x000fe2000001ff00 */
[----:B------:R-:W4:Y:S01]  /*32e0*/  LDCU UR7, c[0x0][0x38c] ;  /* 0x00007180ff0777ac */ /* 0x000f220008000800 */
[----:B------:R-:W-:Y:S01]  /*32f0*/  R2UR UR42, R2 ;  /* 0x00000000022a72ca */ /* 0x000fe200000e0000 */
[----:B------:R-:W-:Y:S01]  /*3300*/  IMAD.MOV.U32 R10, RZ, RZ, RZ ;  /* 0x000000ffff0a7224 */ /* 0x000fe200078e00ff */
[----:B------:R-:W-:Y:S01]  /*3310*/  UMOV UR45, URZ ;  /* 0x000000ff002d7c82 */ /* 0x000fe20008000000 */
[----:B------:R-:W-:Y:S01]  /*3320*/  UMOV UR39, URZ ;  /* 0x000000ff00277c82 */ /* 0x000fe20008000000 */
[----:B--2---:R-:W-:Y:S01]  /*3330*/  ULEA UR41, UR4, UR41, 0x18 ;  /* 0x0000002904297291 */ /* 0x004fe2000f8ec0ff */
[----:B------:R-:W-:Y:S01]  /*3340*/  UMOV UR62, 0x0 ;  /* 0x00000000003e7882 */ /* 0x000fe20000000000 */
[----:B------:R-:W-:-:S02]  /*3350*/  UMOV UR63, 0x4200490 ;  /* 0x04200490003f7882 */ /* 0x000fc40000000000 */
[----:B------:R-:W-:Y:S02]  /*3360*/  UIADD3 UR5, UPT, UPT, UR41, 0x4400, URZ ;  /* 0x0000440029057890 */ /* 0x000fe4000fffe0ff */
[----:B------:R-:W-:Y:S02]  /*3370*/  UIADD3 UR4, UPT, UPT, UR41, 0x14400, URZ ;  /* 0x0001440029047890 */ /* 0x000fe4000fffe0ff */
[----:B---3--:R-:W-:Y:S01]  /*3380*/  UIADD3 UR6, UPT, UPT, UR6, 0x7f, URZ ;  /* 0x0000007f06067890 */ /* 0x008fe2000fffe0ff */
[----:B-1----:R-:W1:Y:S01]  /*3390*/  LDS R0, [UR41+0x140] ;  /* 0x00014029ff007984 */ /* 0x002e620008000800 */
[----:B------:R-:W-:Y:S02]  /*33a0*/  USHF.R.U32.HI UR5, URZ, 0x4, UR5 ;  /* 0x00000004ff057899 */ /* 0x000fe40008011605 */
[----:B------:R-:W-:Y:S02]  /*33b0*/  USHF.R.S32.HI UR47, URZ, 0x1f, UR6 ;  /* 0x0000001fff2f7899 */ /* 0x000fe40008011406 */
[----:B------:R-:W-:-:S02]  /*33c0*/  USHF.R.U32.HI UR4, URZ, 0x4, UR4 ;  /* 0x00000004ff047899 */ /* 0x000fc40008011604 */
[----:B------:R-:W-:Y:S02]  /*33d0*/  ULEA.HI UR47, UR47, UR6, URZ, 0x7 ;  /* 0x000000062f2f7291 */ /* 0x000fe4000f8f38ff */
[----:B------:R-:W-:Y:S02]  /*33e0*/  ULOP3.LUT UR5, UR5, 0x3fff, URZ, 0xc0, !UPT ;  /* 0x00003fff05057892 */ /* 0x000fe4000f8ec0ff */
[----:B------:R-:W-:Y:S02]  /*33f0*/  USHF.R.S32.HI UR47, URZ, 0x7, UR47 ;  /* 0x00000007ff2f7899 */ /* 0x000fe4000801142f */
[----:B------:R-:W-:Y:S02]  /*3400*/  ULOP3.LUT UR4, UR4, 0x3fff, URZ, 0xc0, !UPT ;  /* 0x00003fff04047892 */ /* 0x000fe4000f8ec0ff */
[----:B------:R-:W-:Y:S01]  /*3410*/  UISETP.LT.AND UP0, UPT, UR47, 0x1, UPT ;  /* 0x000000012f00788c */ /* 0x000fe2000bf01270 */
[----:B------:R-:W-:Y:S01]  /*3420*/  UMOV UR60, 0x0 ;  /* 0x00000000003c7882 */ /* 0x000fe20000000000 */
[----:B------:R-:W-:-:S02]  /*3430*/  UMOV UR61, 0x4200490 ;  /* 0x04200490003d7882 */ /* 0x000fc40000000000 */
[----:B------:R-:W-:Y:S01]  /*3440*/  USEL UR64, UR47, 0x1, !UP0 ;  /* 0x000000012f407887 */ /* 0x000fe2000c000000 */
[----:B------:R-:W-:Y:S01]  /*3450*/  UMOV UR58, 0x0 ;  /* 0x00000000003a7882 */ /* 0x000fe20000000000 */
[----:B------:R-:W-:Y:S01]  /*3460*/  UMOV UR59, 0x4200490 ;  /* 0x04200490003b7882 */ /* 0x000fe20000000000 */
[----:B------:R-:W-:Y:S01]  /*3470*/  UMOV UR56, 0x0 ;  /* 0x0000000000387882 */ /* 0x000fe20000000000 */
[----:B------:R-:W-:Y:S01]  /*3480*/  UMOV UR57, 0x4200490 ;  /* 0x0420049000397882 */ /* 0x000fe20000000000 */
[----:B------:R-:W-:Y:S01]  /*3490*/  UMOV UR54, 0x0 ;  /* 0x0000000000367882 */ /* 0x000fe20000000000 */
[----:B------:R-:W-:Y:S01]  /*34a0*/  UMOV UR55, 0x4200490 ;  /* 0x0420049000377882 */ /* 0x000fe20000000000 */
[----:B------:R-:W-:Y:S01]  /*34b0*/  UMOV UR52, 0x0 ;  /* 0x0000000000347882 */ /* 0x000fe20000000000 */
[----:B------:R-:W-:Y:S01]  /*34c0*/  UMOV UR53, 0x4200490 ;  /* 0x0420049000357882 */ /* 0x000fe20000000000 */
[----:B------:R-:W-:Y:S02]  /*34d0*/  ULOP3.LUT UR43, UR5, 0x10000, URZ, 0xfc, !UPT ;  /* 0x00010000052b7892 */ /* 0x000fe4000f8efcff */
[----:B------:R-:W-:-:S02]  /*34e0*/  ULOP3.LUT UR44, UR4, 0x10000, URZ, 0xfc, !UPT ;  /* 0x00010000042c7892 */ /* 0x000fc4000f8efcff */
[----:B------:R-:W-:Y:S02]  /*34f0*/  UIADD3 UR64, UPT, UPT, -UR64, URZ, URZ ;  /* 0x000000ff40407290 */ /* 0x000fe4000fffe1ff */
[----:B----4-:R-:W-:Y:S01]  /*3500*/  UISETP.GE.AND UP4, UPT, UR7, 0x1, UPT ;  /* 0x000000010700788c */ /* 0x010fe2000bf86270 */
[----:B------:R-:W-:Y:S01]  /*3510*/  UMOV UR50, 0x0 ;  /* 0x0000000000327882 */ /* 0x000fe20000000000 */
[----:B------:R-:W-:Y:S01]  /*3520*/  UMOV UR51, 0x4200490 ;  /* 0x0420049000337882 */ /* 0x000fe20000000000 */
[----:B------:R-:W-:Y:S01]  /*3530*/  UMOV UR48, 0x0 ;  /* 0x0000000000307882 */ /* 0x000fe20000000000 */
[----:B-1----:R-:W-:Y:S01]  /*3540*/  R2UR UR65, R0 ;  /* 0x00000000004172ca */ /* 0x002fe200000e0000 */
[----:B------:R-:W-:-:S14]  /*3550*/  UMOV UR49, 0x4200490 ;  /* 0x0420049000317882 */ /* 0x000fdc0000000000 */
.L_x_66:
[----:B------:R-:W-:Y:S02]  /*3560*/  LEA R0, R10, UR41, 0x3 ;  /* 0x000000290a007c11 */ /* 0x000fe4000f8e18ff */
[----:B------:R-:W-:Y:S02]  /*3570*/  SHF.L.U32 R2, R9, 0x1f, RZ ;  /* 0x0000001f09027819 */ /* 0x000fe400000006ff */
[----:B------:R-:W-:Y:S01]  /*3580*/  PLOP3.LUT P0, PT, PT, PT, UP4, 0x80, 0x8 ;  /* 0x000000000008781c */ /* 0x000fe20003f0f048 */
[----:B------:R-:W-:Y:S01]  /*3590*/  VIADD R3, R0, 0xa0 ;  /* 0x000000a000037836 */ /* 0x000fe20000000000 */
[----:B-1----:R-:W1:Y:S02]  /*35a0*/  SYNCS.PHASECHK.TRANS64.TRYWAIT P1, [R0+URZ+0x90], R2 ;  /* 0x00009002000075a7 */ /* 0x002e6400080211ff */
[----:B-1-3--:R-:W-:Y:S09]  /*35b0*/  @!P1 BRA `(.L_x_60) ;  /* 0x0000005400b09947 */ /* 0x00aff20003800000 */
.L_x_153:
[----:B------:R-:W-:Y:S01]  /*35c0*/  LEA R4, R10, UR41, 0x4 ;  /* 0x000000290a047c11 */ /* 0x000fe2000f8e20ff */
[----:B------:R-:W-:Y:S01]  /*35d0*/  @UP4 ULEA UR4, UR39, UR41, 0x3 ;  /* 0x0000002927044291 */ /* 0x000fe2000f8e18ff */
[----:B------:R-:W-:Y:S01]  /*35e0*/  PLOP3.LUT P2, PT, PT, PT, PT, 0x80, 0x8 ;  /* 0x000000000008781c */ /* 0x000fe20003f4f070 */
[----:B------:R-:W-:Y:S01]  /*35f0*/  ULEA UR46, UR45, UR41, 0x3 ;  /* 0x000000292d2e7291 */ /* 0x000fe2000f8e18ff */
[----:B------:R-:W-:Y:S02]  /*3600*/  PRMT R3, RZ, 0x654, R3 ;  /* 0x00000654ff037816 */ /* 0x000fe40000000003 */
[----:B------:R-:W2:Y:S01]  /*3610*/  LDS.128 R4, [R4+0x120] ;  /* 0x0001200004047984 */ /* 0x000ea20000000c00 */
[----:B-1----:R-:W-:Y:S02]  /*3620*/  @P0 SHF.L.U32 R2, R8, 0x1f, RZ ;  /* 0x0000001f08020819 */ /* 0x002fe400000006ff */
[----:B------:R-:W-:Y:S01]  /*3630*/  SHF.L.U32 R0, R11, 0x1f, RZ ;  /* 0x0000001f0b007819 */ /* 0x000fe200000006ff */
[----:B------:R-:W-:Y:S01]  /*3640*/  @!PT LDS RZ, [RZ] ;  /* 0x00000000fffff984 */ /* 0x000fe20000000800 */
[----:B------:R-:W-:Y:S01]  /*3650*/  @!PT LDS RZ, [RZ] ;  /* 0x00000000fffff984 */ /* 0x000fe20000000800 */
[----:B------:R-:W-:Y:S01]  /*3660*/  @!PT LDS RZ, [RZ] ;  /* 0x00000000fffff984 */ /* 0x000fe20000000800 */
[----:B------:R-:W-:Y:S01]  /*3670*/  @!PT LDS RZ, [RZ] ;  /* 0x00000000fffff984 */ /* 0x000fe20000000800 */
[----:B------:R1:W-:Y:S06]  /*3680*/  MEMBAR.ALL.CTA ;  /* 0x0000000000007992 */ /* 0x0003ec0000008000 */
[----:B-1----:R-:W1:Y:S02]  /*3690*/  FENCE.VIEW.ASYNC.S ;  /* 0x00000000000073c6 */ /* 0x002e640000000000 */
[----:B-1----:R1:W-:Y:S01]  /*36a0*/  SYNCS.ARRIVE.TRANS64.RED.A1T0 RZ, [R3+URZ], RZ ;  /* 0x000000ff03ff79a7 */ /* 0x0023e200081004ff */
[----:B------:R1:W3:Y:S01]  /*36b0*/  @P0 SYNCS.PHASECHK.TRANS64.TRYWAIT P2, [UR4], R2 ;  /* 0x00000002ff0005a7 */ /* 0x0002e20008041104 */
[----:B------:R-:W-:Y:S01]  /*36c0*/  ULEA.HI UR4, UR45, UR45, URZ, 0x1 ;  /* 0x0000002d2d047291 */ /* 0x000fe2000f8f08ff */
[----:B--2---:R-:W-:-:S03]  /*36d0*/  LOP3.LUT P1, RZ, R6, 0x1, RZ, 0xc0, !PT ;  /* 0x0000000106ff7812 */ /* 0x004fc6000782c0ff */
[----:B------:R-:W-:Y:S02]  /*36e0*/  USHF.L.U32 UR5, UR4, 0x6, URZ ;  /* 0x0000000604057899 */ /* 0x000fe400080006ff */
[----:B------:R-:W-:Y:S02]  /*36f0*/  ULOP3.LUT UR36, UR4, 0xffe, URZ, 0xc0, !UPT ;  /* 0x00000ffe04247892 */ /* 0x000fe4000f8ec0ff */
[----:B------:R-:W-:Y:S02]  /*3700*/  ULOP3.LUT UR4, UR5, 0xffffff80, URZ, 0xc0, !UPT ;  /* 0xffffff8005047892 */ /* 0x000fe4000f8ec0ff */
[----:B------:R-:W-:Y:S02]  /*3710*/  UIADD3 UR36, UPT, UPT, -UR36, UR45, URZ ;  /* 0x0000002d24247290 */ /* 0x000fe4000fffe1ff */
[----:B------:R-:W-:Y:S01]  /*3720*/  UIADD3 UR4, UPT, UPT, UR65, UR4, URZ ;  /* 0x0000000441047290 */ /* 0x000fe2000fffe0ff */
[----:B------:R-:W2:Y:S03]  /*3730*/  SYNCS.PHASECHK.TRANS64.TRYWAIT P0, [UR46+0xd0], R0 ;  /* 0x0000d000ff0075a7 */ /* 0x000ea6000800112e */
[----:B------:R-:W-:Y:S01]  /*3740*/  ULEA UR36, UR36, UR4, 0x14 ;  /* 0x0000000424247291 */ /* 0x000fe2000f8ea0ff */
[----:B-123--:R-:W-:Y:S11]  /*3750*/  @!P0 BRA `(.L_x_61) ;  /* 0x00000054005c8947 */ /* 0x00eff60003800000 */
.L_x_155:
[----:B------:R-:W-:Y:S01]  /*3760*/  IADD3 R10, PT, PT, R10, 0x1, RZ ;  /* 0x000000010a0a7810 */ /* 0x000fe20007ffe0ff */
[----:B------:R-:W-:Y:S06]  /*3770*/  BRA.U !UP4, `(.L_x_62) ;  /* 0x000000050c107547 */ /* 0x000fec000b800000 */
[----:B------:R-:W-:Y:S01]  /*3780*/  UPLOP3.LUT UP2, UPT, UPT, UPT, UPT, 0x40, 0x4 ;  /* 0x000000000004789c */ /* 0x000fe20003f4e870 */
[----:B------:R-:W-:Y:S01]  /*3790*/  UMOV UR38, UR64 ;  /* 0x0000004000267c82 */ /* 0x000fe20008000000 */
[----:B------:R-:W-:Y:S01]  /*37a0*/  UMOV UR37, UR47 ;  /* 0x0000002f00257c82 */ /* 0x000fe20008000000 */
[----:B------:R-:W-:-:S08]  /*37b0*/  UMOV UR5, UR39 ;  /* 0x0000002700057c82 */ /* 0x000fd00008000000 */
.L_x_65:
[----:B------:R-:W-:Y:S02]  /*37c0*/  UIADD3 UR38, UPT, UPT, UR38, 0x1, URZ ;  /* 0x0000000126267890 */ /* 0x000fe4000fffe0ff */
[----:B------:R-:W-:Y:S02]  /*37d0*/  ULEA UR7, UR5, UR41, 0x3 ;  /* 0x0000002905077291 */ /* 0x000fe4000f8e18ff */
[----:B------:R-:W-:Y:S01]  /*37e0*/  UISETP.NE.AND UP3, UPT, UR38, URZ, UPT ;  /* 0x000000ff2600728c */ /* 0x000fe2000bf65270 */
[----:B--23--:R-:W-:Y:S10]  /*37f0*/  @P2 BRA `(.L_x_63) ;  /* 0x00000000000c2947 */ /* 0x00cff40003800000 */
[----:B-1----:R-:W-:Y:S04]  /*3800*/  SHF.L.U32 R2, R8, 0x1f, RZ ;  /* 0x0000001f08027819 */ /* 0x002fe800000006ff */
[----:B------:R-:W1:Y:S02]  /*3810*/  SYNCS.PHASECHK.TRANS64.TRYWAIT P0, [UR7], R2 ;  /* 0x00000002ff0075a7 */ /* 0x000e640008001107 */
[----:B-1----:R-:W-:Y:S05]  /*3820*/  @!P0 BRA `(.L_x_64) ;  /* 0x0000005400408947 */ /* 0x002fea0003800000 */
.L_x_63:
[----:B------:R-:W-:Y:S01]  /*3830*/  UISETP.NE.AND UP0, UPT, UR37, 0x1, UPT ;  /* 0x000000012500788c */ /* 0x000fe2000bf05270 */
[----:B------:R-:W-:Y:S01]  /*3840*/  PLOP3.LUT P2, PT, PT, PT, PT, 0x80, 0x8 ;  /* 0x000000000008781c */ /* 0x000fe20003f4f070 */
[----:B------:R-:W-:Y:S02]  /*3850*/  UIADD3 UR4, UPT, UPT, UR5, 0x1, URZ ;  /* 0x0000000105047890 */ /* 0x000fe4000fffe0ff */
[----:B------:R-:W-:Y:S02]  /*3860*/  UIADD3 UR40, UPT, UPT, UR7, 0x20, URZ ;  /* 0x0000002007287890 */ /* 0x000fe4000fffe0ff */
[----:B------:R-:W-:Y:S01]  /*3870*/  UISETP.NE.AND UP1, UPT, UR4, 0x4, UPT ;  /* 0x000000040400788c */ /* 0x000fe2000bf25270 */
[----:B------:R-:W-:Y:S01]  /*3880*/  PLOP3.LUT P0, PT, PT, PT, UP0, 0x80, 0x8 ;  /* 0x000000000008781c */ /* 0x000fe20003f0f008 */
[----:B------:R-:W-:Y:S02]  /*3890*/  UIADD3 UR37, UPT, UPT, UR37, -0x1, URZ ;  /* 0xffffffff25257890 */ /* 0x000fe4000fffe0ff */
[----:B------:R-:W-:Y:S02]  /*38a0*/  USEL UR6, URZ, 0x1, UP1 ;  /* 0x00000001ff067887 */ /* 0x000fe40008800000 */
[----:B------:R-:W-:Y:S01]  /*38b0*/  USEL UR39, UR4, URZ, UP1 ;  /* 0x000000ff04277287 */ /* 0x000fe20008800000 */
[----:B------:R-:W-:Y:S01]  /*38c0*/  UMOV UR7, 0x40004040 ;  /* 0x4000404000077882 */ /* 0x000fe20000000000 */
[----:B------:R-:W-:Y:S02]  /*38d0*/  UMOV UR35, 0x40004040 ;  /* 0x4000404000237882 */ /* 0x000fe40000000000 */
[----:B------:R-:W-:Y:S01]  /*38e0*/  @UP0 ULEA UR4, UR39, UR41, 0x3 ;  /* 0x0000002927040291 */ /* 0x000fe2000f8e18ff */
[----:B------:R-:W-:Y:S01]  /*38f0*/  LOP3.LUT R8, R8, UR6, RZ, 0x3c, !PT ;  /* 0x0000000608087c12 */ /* 0x000fe2000f8e3cff */
[----:B------:R-:W-:Y:S01]  /*3900*/  ULEA UR6, UR5, UR44, 0xb ;  /* 0x0000002c05067291 */ /* 0x000fe2000f8e58ff */
[----:B------:R-:W-:Y:S02]  /*3910*/  UMOV UR33, 0x40004040 ;  /* 0x4000404000217882 */ /* 0x000fe40000000000 */
[----:B-1----:R-:W-:Y:S01]  /*3920*/  @P0 SHF.L.U32 R0, R8, 0x1f, RZ ;  /* 0x0000001f08000819 */ /* 0x002fe200000006ff */
[----:B------:R-:W-:Y:S02]  /*3930*/  UIADD3 UR34, UPT, UPT, UR6, 0x2, URZ ;  /* 0x0000000206227890 */ /* 0x000fe4000fffe0ff */
[----:B------:R-:W-:Y:S01]  /*3940*/  UIADD3 UR30, UPT, UPT, UR6, 0x4, URZ ;  /* 0x00000004061e7890 */ /* 0x000fe2000fffe0ff */
[----:B------:R2:W3:Y:S01]  /*3950*/  @P0 SYNCS.PHASECHK.TRANS64.TRYWAIT P2, [UR4], R0 ;  /* 0x00000000ff0005a7 */ /* 0x0004e20008041104 */
[----:B------:R-:W-:Y:S02]  /*3960*/  ULEA UR4, UR5, UR43, 0xa ;  /* 0x0000002b05047291 */ /* 0x000fe4000f8e50ff */
[----:B------:R-:W-:Y:S02]  /*3970*/  UIADD3 UR26, UPT, UPT, UR6, 0x6, URZ ;  /* 0x00000006061a7890 */ /* 0x000fe4000fffe0ff */
        /* <DEDUP_REMOVED lines=10> */
[----:B------:R-:W-:Y:S01]  /*3a20*/  UIADD3 UR8, UPT, UPT, UR4, 0x206, URZ ;  /* 0x0000020604087890 */ /* 0x000fe2000fffe0ff */
[----:B------:R-:W-:Y:S01]  /*3a30*/  UMOV UR5, 0x40004040 ;  /* 0x4000404000057882 */ /* 0x000fe20000000000 */
[----:B------:R-:W-:Y:S01]  /*3a40*/  UMOV UR31, 0x40004040 ;  /* 0x40004040001f7882 */ /* 0x000fe20000000000 */
[----:B------:R1:W-:Y:S01]  /*3a50*/  UTCHMMA gdesc[UR4], gdesc[UR6], tmem[UR36], tmem[UR62], idesc[UR63], UP2 ;  /* 0x00ff3e06040075ea */ /* 0x0003e20009000024 */
[----:B------:R-:W-:Y:S01]  /*3a60*/  UPLOP3.LUT UP2, UPT, UPT, UPT, UPT, 0x80, 0x8 ;  /* 0x000000000008789c */ /* 0x000fe20003f4f070 */
[----:B------:R2:W-:Y:S01]  /*3a70*/  UTCHMMA gdesc[UR32], gdesc[UR34], tmem[UR36], tmem[UR60], idesc[UR61], UPT ;  /* 0x00ff3c22200075ea */ /* 0x0005e2000b800024 */
[----:B------:R-:W-:Y:S01]  /*3a80*/  UMOV UR29, 0x40004040 ;  /* 0x40004040001d7882 */ /* 0x000fe20000000000 */
[----:B------:R-:W-:Y:S01]  /*3a90*/  UMOV UR27, 0x40004040 ;  /* 0x40004040001b7882 */ /* 0x000fe20000000000 */
        /* <DEDUP_REMOVED lines=12> */
[----:B------:R-:W-:Y:S01]  /*3b60*/  UMOV UR9, 0x40004040 ;  /* 0x4000404000097882 */ /* 0x000fe20000000000 */
[----:B------:R2:W-:Y:S01]  /*3b70*/  UTCHMMA gdesc[UR12], gdesc[UR14], tmem[UR36], tmem[UR50], idesc[UR51], UPT ;  /* 0x00ff320e0c0075ea */ /* 0x0005e2000b800024 */
[----:B------:R2:W-:Y:S01]  /*3b80*/  UTCHMMA gdesc[UR8], gdesc[UR10], tmem[UR36], tmem[UR48], idesc[UR49], UPT ;  /* 0x00ff300a080075ea */ /* 0x0005e2000b800024 */
[----:B------:R2:W-:Y:S01]  /*3b90*/  UTCBAR.MULTICAST [UR40], URZ, UR42 ;  /* 0x000000ff280073e9 */ /* 0x0005e2000800082a */
[----:B-1----:R-:W-:Y:S01]  /*3ba0*/  UMOV UR5, UR39 ;  /* 0x0000002700057c82 */ /* 0x002fe20008000000 */
[----:B------:R-:W-:Y:S05]  /*3bb0*/  BRA.U UP3, `(.L_x_65) ;  /* 0xfffffffd03007547 */ /* 0x000fea000b83ffff */
.L_x_62:
[----:B------:R-:W-:Y:S01]  /*3bc0*/  UIADD3 UR4, UPT, UPT, UR45, 0x1, URZ ;  /* 0x000000012d047890 */ /* 0x000fe2000fffe0ff */
[C---:B------:R-:W-:Y:S01]  /*3bd0*/  ISETP.NE.AND P0, PT, R10.reuse, 0x2, PT ;  /* 0x000000020a00780c */ /* 0x040fe20003f05270 */
[----:B------:R-:W-:Y:S02]  /*3be0*/  UIADD3 UR5, UPT, UPT, UR46, 0xb0, URZ ;  /* 0x000000b02e057890 */ /* 0x000fe4000fffe0ff */
[----:B------:R-:W-:Y:S01]  /*3bf0*/  UISETP.NE.AND UP0, UPT, UR4, 0x4, UPT ;  /* 0x000000040400788c */ /* 0x000fe2000bf05270 */
[----:B-12---:R-:W-:Y:S02]  /*3c00*/  SEL R0, RZ, 0x1, P0 ;  /* 0x00000001ff007807 */ /* 0x006fe40000000000 */
[----:B------:R-:W-:Y:S01]  /*3c10*/  SEL R10, R10, RZ, P0 ;  /* 0x000000ff0a0a7207 */ /* 0x000fe20000000000 */
[----:B------:R-:W-:Y:S01]  /*3c20*/  USEL UR6, URZ, 0x1, UP0 ;  /* 0x00000001ff067887 */ /* 0x000fe20008000000 */
[----:B------:R-:W-:Y:S01]  /*3c30*/  LOP3.LUT R9, R9, R0, RZ, 0x3c, !PT ;  /* 0x0000000009097212 */ /* 0x000fe200078e3cff */
[----:B------:R-:W-:Y:S01]  /*3c40*/  USEL UR45, UR4, URZ, UP0 ;  /* 0x000000ff042d7287 */ /* 0x000fe20008000000 */
[----:B------:R1:W-:Y:S03]  /*3c50*/  UTCBAR [UR5], URZ ;  /* 0x000000ff050073e9 */ /* 0x0003e600080000ff */
[----:B------:R-:W-:Y:S01]  /*3c60*/  LOP3.LUT R11, R11, UR6, RZ, 0x3c, !PT ;  /* 0x000000060b0b7c12 */ /* 0x000fe2000f8e3cff */
[----:B------:R-:W-:Y:S07]  /*3c70*/  @P1 BRA `(.L_x_66) ;  /* 0xfffffff800381947 */ /* 0x000fee000383ffff */
[----:B------:R-:W2:Y:S01]  /*3c80*/  S2UR UR8, SR_CgaCtaId ;  /* 0x00000000000879c3 */ /* 0x000ea20000008800 */
[----:B------:R-:W-:Y:S01]  /*3c90*/  ELECT P0, URZ, PT ;  /* 0x0000000000ff782f */ /* 0x000fe20003800000 */
[----:B------:R-:W-:Y:S01]  /*3ca0*/  IMAD.MOV.U32 R0, RZ, RZ, 0x1 ;  /* 0x00000001ff007424 */ /* 0x000fe200078e00ff */
[----:B------:R-:W-:Y:S01]  /*3cb0*/  UIADD3 UR41, UPT, UPT, UR41, 0xd0, URZ ;  /* 0x000000d029297890 */ /* 0x000fe2000fffe0ff */
[----:B------:R-:W-:Y:S01]  /*3cc0*/  SHF.L.U32 R2, R11, 0x1f, RZ ;  /* 0x0000001f0b027819 */ /* 0x000fe200000006ff */
[----:B------:R-:W-:-:S03]  /*3cd0*/  UMOV UR4, 0x40 ;  /* 0x0000004000047882 */ /* 0x000fc60000000000 */
[----:B------:R-:W-:Y:S01]  /*3ce0*/  UVIRTCOUNT.DEALLOC.SMPOOL 0x80 ;  /* 0x000000800000784c */ /* 0x000fe20000000000 */
[----:B--2---:R-:W-:Y:S02]  /*3cf0*/  ULEA UR8, UR8, UR4, 0x18 ;  /* 0x0000000408087291 */ /* 0x004fe4000f8ec0ff */
[----:B------:R-:W-:-:S07]  /*3d00*/  ULEA UR4, UR45, UR41, 0x3 ;  /* 0x000000292d047291 */ /* 0x000fce000f8e18ff */
[----:B------:R2:W-:Y:S02]  /*3d10*/  @P0 STS.U8 [UR8+0x1c], R0 ;  /* 0x00001c00ff000988 */ /* 0x0005e40008000008 */
[----:B------:R-:W4:Y:S02]  /*3d20*/  SYNCS.PHASECHK.TRANS64.TRYWAIT P0, [UR4], R2 ;  /* 0x00000002ff0075a7 */ /* 0x000f240008001104 */
[----:B--2-4-:R-:W-:Y:S05]  /*3d30*/  @!P0 BRA `(.L_x_67) ;  /* 0x0000005000148947 */ /* 0x014fea0003800000 */
.L_x_158:
[----:B------:R-:W-:-:S04]  /*3d40*/  UIADD3 UR4, UPT, UPT, UR45, 0x1, URZ ;  /* 0x000000012d047890 */ /* 0x000fc8000fffe0ff */
[----:B------:R-:W-:-:S04]  /*3d50*/  UISETP.NE.AND UP0, UPT, UR4, 0x4, UPT ;  /* 0x000000040400788c */ /* 0x000fc8000bf05270 */
[----:B------:R-:W-:Y:S02]  /*3d60*/  USEL UR6, URZ, 0x1, UP0 ;  /* 0x00000001ff067887 */ /* 0x000fe40008000000 */
[----:B------:R-:W-:-:S04]  /*3d70*/  USEL UR4, UR4, URZ, UP0 ;  /* 0x000000ff04047287 */ /* 0x000fc80008000000 */
[----:B-1----:R-:W-:Y:S01]  /*3d80*/  ULEA UR5, UR4, UR41, 0x3 ;  /* 0x0000002904057291 */ /* 0x002fe2000f8e18ff */
[----:B--2---:R-:W-:-:S04]  /*3d90*/  LOP3.LUT R2, R11, UR6, RZ, 0x3c, !PT ;  /* 0x000000060b027c12 */ /* 0x004fc8000f8e3cff */
[----:B------:R-:W-:-:S04]  /*3da0*/  SHF.L.U32 R3, R2, 0x1f, RZ ;  /* 0x0000001f02037819 */ /* 0x000fc800000006ff */
[----:B------:R-:W1:Y:S02]  /*3db0*/  SYNCS.PHASECHK.TRANS64.TRYWAIT P0, [UR5], R3 ;  /* 0x00000003ff0075a7 */ /* 0x000e640008001105 */
[----:B-1----:R-:W-:Y:S05]  /*3dc0*/  @!P0 BRA `(.L_x_68) ;  /* 0x0000005000088947 */ /* 0x002fea0003800000 */
.L_x_160:
        /* <DEDUP_REMOVED lines=9> */
.L_x_162:
[----:B------:R-:W-:-:S04]  /*3e60*/  UIADD3 UR4, UPT, UPT, UR4, 0x1, URZ ;  /* 0x0000000104047890 */ /* 0x000fc8000fffe0ff */
[----:B------:R-:W-:-:S04]  /*3e70*/  UISETP.NE.AND UP0, UPT, UR4, 0x4, UPT ;  /* 0x000000040400788c */ /* 0x000fc8000bf05270 */
[----:B------:R-:W-:Y:S02]  /*3e80*/  USEL UR5, URZ, 0x1, UP0 ;  /* 0x00000001ff057887 */ /* 0x000fe40008000000 */
[----:B------:R-:W-:-:S04]  /*3e90*/  USEL UR4, UR4, URZ, UP0 ;  /* 0x000000ff04047287 */ /* 0x000fc80008000000 */
[----:B------:R-:W-:Y:S01]  /*3ea0*/  ULEA UR4, UR4, UR41, 0x3 ;  /* 0x0000002904047291 */ /* 0x000fe2000f8e18ff */
[----:B------:R-:W-:-:S04]  /*3eb0*/  LOP3.LUT R2, R2, UR5, RZ, 0x3c, !PT ;  /* 0x0000000502027c12 */ /* 0x000fc8000f8e3cff */
[----:B------:R-:W-:-:S04]  /*3ec0*/  SHF.L.U32 R2, R2, 0x1f, RZ ;  /* 0x0000001f02027819 */ /* 0x000fc800000006ff */
[----:B------:R-:W2:Y:S02]  /*3ed0*/  SYNCS.PHASECHK.TRANS64.TRYWAIT P0, [UR4], R2 ;  /* 0x00000002ff0075a7 */ /* 0x000ea40008001104 */
[----:B--2---:R-:W-:Y:S05]  /*3ee0*/  @!P0 BRA `(.L_x_70) ;  /* 0x0000004c00f08947 */ /* 0x004fea0003800000 */
.L_x_164:
[----:B------:R-:W-:Y:S01]  /*3ef0*/  NOP ;  /* 0x0000000000007918 */ /* 0x000fe20000000000 */
[----:B-1----:R-:W1:Y:S01]  /*3f00*/  LDS R0, [UR8+0x14] ;  /* 0x00001408ff007984 */ /* 0x002e620008000800 */
[----:B------:R-:W-:Y:S01]  /*3f10*/  ULOP3.LUT UR4, UR65, 0xffff, URZ, 0xc0, !UPT ;  /* 0x0000ffff41047892 */ /* 0x000fe2000f8ec0ff */
[----:B------:R-:W-:Y:S01]  /*3f20*/  UMOV UR5, 0xffff ;  /* 0x0000ffff00057882 */ /* 0x000fe20000000000 */
[----:B------:R-:W-:Y:S02]  /*3f30*/  UMOV UR6, 0x1 ;  /* 0x0000000100067882 */ /* 0x000fe40000000000 */
[----:B------:R-:W-:-:S04]  /*3f40*/  USHF.R.U32.HI UR4, URZ, 0x5, UR4 ;  /* 0x00000005ff047899 */ /* 0x000fc80008011604 */
[----:B------:R-:W-:Y:S02]  /*3f50*/  USHF.L.U32 UR5, UR5, UR4, URZ ;  /* 0x0000000405057299 */ /* 0x000fe400080006ff */
[----:B------:R-:W-:-:S04]  /*3f60*/  USHF.L.U32 UR4, UR6, UR4, URZ ;  /* 0x0000000406047299 */ /* 0x000fc800080006ff */
[----:B-1----:R-:W-:-:S04]  /*3f70*/  LOP3.LUT R0, R0, UR5, RZ, 0xc0, !PT ;  /* 0x0000000500007c12 */ /* 0x002fc8000f8ec0ff */
[----:B------:R-:W-:-:S13]  /*3f80*/  ISETP.NE.AND P0, PT, R0, UR5, PT ;  /* 0x0000000500007c0c */ /* 0x000fda000bf05270 */
[----:B------:R-:W-:Y:S05]  /*3f90*/  @P0 BRA `(.L_x_71) ;  /* 0x0000000000580947 */ /* 0x000fea0003800000 */
[----:B------:R-:W1:Y:S02]  /*3fa0*/  LDS R0, [UR8+0x18] ;  /* 0x00001808ff007984 */ /* 0x000e640008000800 */
[----:B-1----:R-:W-:-:S04]  /*3fb0*/  LOP3.LUT R0, R0, UR4, RZ, 0xc0, !PT ;  /* 0x0000000400007c12 */ /* 0x002fc8000f8ec0ff */
[----:B------:R-:W-:-:S13]  /*3fc0*/  ISETP.NE.AND P0, PT, R0, UR4, PT ;  /* 0x0000000400007c0c */ /* 0x000fda000bf05270 */
[----:B------:R-:W-:Y:S05]  /*3fd0*/  @P0 BRA `(.L_x_72) ;  /* 0x00000000003c0947 */ /* 0x000fea0003800000 */
[----:B------:R-:W1:Y:S01]  /*3fe0*/  S2R R2, SR_LANEID ;  /* 0x0000000000027919 */ /* 0x000e620000000000 */
[----:B------:R-:W-:-:S06]  /*3ff0*/  ULOP3.LUT UR5, URZ, UR5, URZ, 0x33, !UPT ;  /* 0x00000005ff057292 */ /* 0x000fcc000f8e33ff */
[----:B------:R-:W-:-:S04]  /*4000*/  IMAD.U32 R0, RZ, RZ, UR5 ;  /* 0x00000005ff007e24 */ /* 0x000fc8000f8e00ff */
[----:B------:R2:W4:Y:S02]  /*4010*/  REDUX UR7, R0 ;  /* 0x00000000000773c4 */ /* 0x0005240000000000 */
[----:B------:R1:W-:Y:S01]  /*4020*/  UTCATOMSWS.AND URZ, UR5 ;  /* 0x0000000500ff79e3 */ /* 0x0003e20008000000 */
[----:B--2---:R-:W-:Y:S01]  /*4030*/  LOP3.LUT R0, RZ, UR4, RZ, 0x33, !PT ;  /* 0x00000004ff007c12 */ /* 0x004fe2000f8e33ff */
[----:B------:R-:W-:Y:S02]  /*4040*/  VOTEU.ANY UR4, UPT, PT ;  /* 0x0000000000047886 */ /* 0x000fe400038e0100 */
[----:B------:R-:W-:Y:S02]  /*4050*/  UFLO.U32 UR4, UR4 ;  /* 0x00000004000472bd */ /* 0x000fe400080e0000 */
[----:B------:R-:W2:Y:S04]  /*4060*/  REDUX UR6, R0 ;  /* 0x00000000000673c4 */ /* 0x000ea80000000000 */
[----:B-1----:R-:W-:-:S02]  /*4070*/  ISETP.EQ.U32.AND P0, PT, R2, UR4, PT ;  /* 0x0000000402007c0c */ /* 0x002fc4000bf02070 */
[----:B----4-:R-:W-:-:S11]  /*4080*/  MOV R2, UR7 ;  /* 0x0000000700027c02 */ /* 0x010fd60008000f00 */
[----:B------:R1:W-:Y:S01]  /*4090*/  @P0 ATOMS.AND RZ, [UR8+0x14], R2 ;  /* 0x00001402ffff098c */ /* 0x0003e2000a800008 */
[----:B--2---:R-:W-:-:S05]  /*40a0*/  IMAD.U32 R0, RZ, RZ, UR6 ;  /* 0x00000006ff007e24 */ /* 0x004fca000f8e00ff */
[----:B------:R1:W-:Y:S01]  /*40b0*/  @P0 ATOMS.AND RZ, [UR8+0x18], R0 ;  /* 0x00001800ffff098c */ /* 0x0003e2000a800008 */
[----:B------:R-:W-:Y:S05]  /*40c0*/  BRA `(.L_x_73) ;  /* 0x0000000000147947 */ /* 0x000fea0003800000 */
.L_x_72:
[----:B------:R-:W-:Y:S02]  /*40d0*/  MOV R2, 0x40f0 ;  /* 0x000040f000027802 */ /* 0x000fe40000000f00 */
[----:B---3-5:R-:W-:Y:S05]  /*40e0*/  CALL.REL.NOINC `($__internal_0_$__cuda_sm10x_tcgen05_guardrail_trap_col_being_dealloced_not_returned_by_alloc) ;  /* 0x0000005000d87944 */ /* 0x028fea0003c00000 */
[----:B------:R-:W-:Y:S05]  /*40f0*/  BRA `(.L_x_73) ;  /* 0x0000000000087947 */ /* 0x000fea0003800000 */
.L_x_71:
[----:B------:R-:W-:Y:S02]  /*4100*/  MOV R2, 0x4120 ;  /* 0x0000412000027802 */ /* 0x000fe40000000f00 */
[----:B---3-5:R-:W-:Y:S05]  /*4110*/  CALL.REL.NOINC `($__internal_2_$__cuda_sm10x_tcgen05_guardrail_trap_unallocated_columns_being_dealloced) ;  /* 0x0000005000e47944 */ /* 0x028fea0003c00000 */
.L_x_73:
[----:B------:R-:W-:Y:S01]  /*4120*/  NOP ;  /* 0x0000000000007918 */ /* 0x000fe20000000000 */
[----:B------:R-:W-:Y:S05]  /*4130*/  EXIT ;  /* 0x000000000000794d */ /* 0x000fea0003800000 */
.L_x_55:
[----:B------:R-:W-:-:S09]  /*4140*/  UISETP.NE.OR UP0, UPT, UR17, 0x3, !UP3 ;  /* 0x000000031100788c */ /* 0x000fd2000df05670 */
[----:B------:R-:W-:Y:S05]  /*4150*/  BRA.U UP0, `(.L_x_74) ;  /* 0x0000001100547547 */ /* 0x000fea000b800000 */
[----:B------:R-:W1:Y:S01]  /*4160*/  LDCU UR31, c[0x0][0x370] ;  /* 0x00006e00ff1f77ac */ /* 0x000e620008000800 */
[----:B------:R-:W2:Y:S01]  /*4170*/  LDC.64 R16, c[0x0][0x348] ;  /* 0x0000d200ff107b82 */ /* 0x000ea20000000a00 */
[----:B------:R-:W-:Y:S02]  /*4180*/  HFMA2 R13, -RZ, RZ, 0, 0 ;  /* 0x00000000ff0d7431 */ /* 0x000fe400000001ff */
[----:B------:R-:W-:Y:S01]  /*4190*/  IMAD.MOV.U32 R15, RZ, RZ, 0x1 ;  /* 0x00000001ff0f7424 */ /* 0x000fe200078e00ff */
[----:B------:R-:W1:Y:S01]  /*41a0*/  LDCU.128 UR48, c[0x0][0xb10] ;  /* 0x00016200ff3077ac */ /* 0x000e620008000c00 */
[----:B------:R-:W-:Y:S01]  /*41b0*/  IMAD.MOV.U32 R14, RZ, RZ, RZ ;  /* 0x000000ffff0e7224 */ /* 0x000fe200078e00ff */
[----:B------:R-:W-:Y:S01]  /*41c0*/  MOV R7, 0x1000 ;  /* 0x0000100000077802 */ /* 0x000fe20000000f00 */
[----:B------:R-:W3:Y:S01]  /*41d0*/  LDCU UR30, c[0x0][0x374] ;  /* 0x00006e80ff1e77ac */ /* 0x000ee20008000800 */
[----:B------:R-:W4:Y:S01]  /*41e0*/  LDC.64 R2, c[0x0][0x888] ;  /* 0x00022200ff027b82 */ /* 0x000f220000000a00 */
[----:B------:R-:W3:Y:S01]  /*41f0*/  LDCU UR15, c[0x0][0xb0c] ;  /* 0x00016180ff0f77ac */ /* 0x000ee20008000800 */
[----:B------:R-:W2:Y:S06]  /*4200*/  LDCU UR41, c[0x0][0xb20] ;  /* 0x00016400ff2977ac */ /* 0x000eac0008000800 */
[----:B------:R-:W4:Y:S01]  /*4210*/  LDC.64 R4, c[0x0][0x890] ;  /* 0x00022400ff047b82 */ /* 0x000f220000000a00 */
[----:B------:R-:W2:Y:S01]  /*4220*/  LDCU UR4, c[0x0][0xb30] ;  /* 0x00016600ff0477ac */ /* 0x000ea20008000800 */
[----:B------:R-:W-:Y:S01]  /*4230*/  UMOV UR21, 0x400 ;  /* 0x0000040000157882 */ /* 0x000fe20000000000 */
[----:B-1----:R-:W-:-:S02]  /*4240*/  UIMAD.WIDE.U32 UR6, UR31, UR48, URZ ;  /* 0x000000301f0672a5 */ /* 0x002fc4000f8e00ff */
[----:B---3--:R-:W-:Y:S02]  /*4250*/  UIMAD.WIDE.U32 UR8, UR30, UR51, URZ ;  /* 0x000000331e0872a5 */ /* 0x008fe4000f8e00ff */
[----:B------:R-:W-:Y:S02]  /*4260*/  ULEA UR21, UR47, UR21, 0x18 ;  /* 0x000000152f157291 */ /* 0x000fe4000f8ec0ff */
[----:B------:R-:W-:Y:S02]  /*4270*/  UPLOP3.LUT UP3, UPT, UPT, UPT, UPT, 0x40, 0x4 ;  /* 0x000000000004789c */ /* 0x000fe40003f6e870 */
[----:B------:R-:W-:Y:S01]  /*4280*/  UIADD3 UR37, UPT, UPT, UR21, 0x58, URZ ;  /* 0x0000005815257890 */ /* 0x000fe2000fffe0ff */
[----:B------:R-:W-:Y:S01]  /*4290*/  UMOV UR6, UR7 ;  /* 0x0000000700067c82 */ /* 0x000fe20008000000 */
[----:B------:R-:W-:Y:S01]  /*42a0*/  UMOV UR38, UR9 ;  /* 0x0000000900267c82 */ /* 0x000fe20008000000 */
[----:B------:R-:W-:Y:S02]  /*42b0*/  UISETP.GE.AND UP0, UPT, UR42, 0x1, UPT ;  /* 0x000000012a00788c */ /* 0x000fe4000bf06270 */
[----:B------:R-:W-:Y:S01]  /*42c0*/  UISETP.NE.AND UP4, UPT, UR42, 0x1, UPT ;  /* 0x000000012a00788c */ /* 0x000fe2000bf85270 */
[----:B------:R-:W1:Y:S01]  /*42d0*/  LDCU.64 UR22, c[0x0][0xb28] ;  /* 0x00016500ff1677ac */ /* 0x000e620008000a00 */
[----:B------:R-:W-:-:S02]  /*42e0*/  UISETP.NE.AND UP6, UPT, UR15, 0x1, UPT ;  /* 0x000000010f00788c */ /* 0x000fc4000bfc5270 */
[----:B------:R-:W-:Y:S02]  /*42f0*/  UISETP.NE.AND UP5, UPT, UR50, 0x1, UPT ;  /* 0x000000013200788c */ /* 0x000fe4000bfa5270 */
[----:B------:R-:W-:Y:S02]  /*4300*/  UIADD3 UR33, UPT, UPT, UR21, 0x40, URZ ;  /* 0x0000004015217890 */ /* 0x000fe4000fffe0ff */
[----:B------:R-:W-:Y:S02]  /*4310*/  UIADD3 UR25, UPT, UPT, UR21, 0x48, URZ ;  /* 0x0000004815197890 */ /* 0x000fe4000fffe0ff */
[----:B------:R-:W-:Y:S02]  /*4320*/  UIADD3 UR17, UPT, UPT, UR21, 0x50, URZ ;  /* 0x0000005015117890 */ /* 0x000fe4000fffe0ff */
[----:B------:R-:W-:Y:S02]  /*4330*/  UPRMT UR37, UR47, 0x654, UR37 ;  /* 0x000006542f257896 */ /* 0x000fe40008000025 */
[----:B------:R-:W-:-:S02]  /*4340*/  USHF.R.U32.HI UR39, URZ, UR49, UR6 ;  /* 0x00000031ff277299 */ /* 0x000fc40008011606 */
[----:B--2---:R-:W-:Y:S02]  /*4350*/  USHF.R.U32.HI UR38, URZ, UR41, UR38 ;  /* 0x00000029ff267299 */ /* 0x004fe40008011626 */
[----:B------:R-:W-:-:S11]  /*4360*/  UISETP.NE.AND UP2, UPT, UR4, 0x1, UPT ;  /* 0x000000010400788c */ /* 0x000fd6000bf45270 */
.L_x_85:
[C---:B------:R-:W-:Y:S02]  /*4370*/  LEA R12, R14.reuse, UR21, 0x3 ;  /* 0x000000150e0c7c11 */ /* 0x040fe4000f8e18ff */
[----:B------:R-:W-:Y:S02]  /*4380*/  SHF.L.U32 R0, R13, 0x1f, RZ ;  /* 0x0000001f0d007819 */ /* 0x000fe400000006ff */
[----:B------:R-:W-:Y:S02]  /*4390*/  LEA R8, R14, UR21, 0x4 ;  /* 0x000000150e087c11 */ /* 0x000fe4000f8e20ff */
[----:B--2---:R-:W2:Y:S02]  /*43a0*/  SYNCS.PHASECHK.TRANS64.TRYWAIT P0, [R12+URZ+0x90], R0 ;  /* 0x000090000c0075a7 */ /* 0x004ea400080011ff */
[----:B--2---:R-:W-:Y:S05]  /*43b0*/  @!P0 BRA `(.L_x_75) ;  /* 0x0000004800d48947 */ /* 0x004fea0003800000 */
.L_x_165:
[----:B------:R-:W3:Y:S01]  /*43c0*/  LDS.128 R8, [R8+0x120] ;  /* 0x0001200008087984 */ /* 0x000ee20000000c00 */
[----:B------:R-:W-:Y:S01]  /*43d0*/  UISETP.GE.AND UP0, UPT, UR42, 0x1, UPT ;  /* 0x000000012a00788c */ /* 0x000fe2000bf06270 */
[----:B------:R-:W-:Y:S01]  /*43e0*/  @!PT LDS RZ, [RZ] ;  /* 0x00000000fffff984 */ /* 0x000fe20000000800 */
[----:B------:R-:W-:Y:S01]  /*43f0*/  @!PT LDS RZ, [RZ] ;  /* 0x00000000fffff984 */ /* 0x000fe20000000800 */
[----:B------:R-:W-:Y:S01]  /*4400*/  @!PT LDS RZ, [RZ] ;  /* 0x00000000fffff984 */ /* 0x000fe20000000800 */
[----:B------:R-:W-:Y:S01]  /*4410*/  @!PT LDS RZ, [RZ] ;  /* 0x00000000fffff984 */ /* 0x000fe20000000800 */
[----:B------:R1:W-:Y:S06]  /*4420*/  MEMBAR.ALL.CTA ;  /* 0x0000000000007992 */ /* 0x0003ec0000008000 */
[----:B-1----:R-:W1:Y:S01]  /*4430*/  FENCE.VIEW.ASYNC.S ;  /* 0x00000000000073c6 */ /* 0x002e620000000000 */
[----:B---3--:R-:W-:Y:S11]  /*4440*/  LOP3.LUT P0, RZ, R10, 0x1, RZ, 0xc0, !PT ;  /* 0x000000010aff7812 */ /* 0x008ff6000780c0ff */
[----:B------:R-:W-:Y:S02]  /*4450*/  @!UPT UIADD3 URZ, UPT, UPT, URZ, URZ, URZ ;  /* 0x000000fffffff290 */ /* 0x000fe4000fffe0ff */
[----:B-1----:R-:W-:Y:S01]  /*4460*/  VOTEU.ANY UP1, P0 ;  /* 0x0000000000ff7886 */ /* 0x002fe20000020100 */
[----:B------:R-:W-:Y:S11]  /*4470*/  PLOP3.LUT P0, PT, PT, PT, UP1, 0x80, 0x8 ;  /* 0x000000000008781c */ /* 0x000ff60003f0f018 */
[----:B------:R-:W-:Y:S02]  /*4480*/  @!UPT UIADD3 URZ, UPT, UPT, URZ, URZ, URZ ;  /* 0x000000fffffff290 */ /* 0x000fe4000fffe0ff */
[----:B--2---:R-:W-:Y:S02]  /*4490*/  @P0 SHF.R.U32.HI R0, RZ, 0x10, R9 ;  /* 0x00000010ff000819 */ /* 0x004fe40000011609 */
[----:B------:R-:W-:Y:S02]  /*44a0*/  @P0 MOV R6, R8 ;  /* 0x0000000800060202 */ /* 0x000fe40000000f00 */
[----:B------:R-:W-:Y:S01]  /*44b0*/  @P0 R2UR UR4, R0 ;  /* 0x00000000000402ca */ /* 0x000fe200000e0000 */
[----:B------:R-:W-:Y:S01]  /*44c0*/  VIADD R0, R12, 0xa0 ;  /* 0x000000a00c007836 */ /* 0x000fe20000000000 */
[----:B------:R-:W-:Y:S02]  /*44d0*/  @P0 LOP3.LUT R8, R9, 0xffff, RZ, 0xc0, !PT ;  /* 0x0000ffff09080812 */ /* 0x000fe400078ec0ff */
[----:B------:R-:W-:Y:S02]  /*44e0*/  @P0 R2UR UR6, R6 ;  /* 0x00000000060602ca */ /* 0x000fe400000e0000 */
[----:B------:R-:W-:Y:S02]  /*44f0*/  PRMT R0, RZ, 0x654, R0 ;  /* 0x00000654ff007816 */ /* 0x000fe40000000000 */
[----:B------:R-:W-:Y:S02]  /*4500*/  @P0 R2UR UR5, R8 ;  /* 0x00000000080502ca */ /* 0x000fe400000e0000 */
[----:B------:R1:W-:Y:S03]  /*4510*/  SYNCS.ARRIVE.TRANS64.RED.A1T0 RZ, [R0+URZ], RZ ;  /* 0x000000ff00ff79a7 */ /* 0x0003e600081004ff */
[----:B------:R-:W-:Y:S04]  /*4520*/  @UP1 UMOV UR29, UR4 ;  /* 0x00000004001d1c82 */ /* 0x000fe80008000000 */
[----:B------:R-:W-:Y:S04]  /*4530*/  @UP1 UMOV UR14, UR6 ;  /* 0x00000006000e1c82 */ /* 0x000fe80008000000 */
[----:B------:R-:W-:Y:S01]  /*4540*/  @UP1 UMOV UR13, UR5 ;  /* 0x00000005000d1c82 */ /* 0x000fe20008000000 */
[----:B------:R-:W-:Y:S05]  /*4550*/  BRA.U !UP0, `(.L_x_76) ;  /* 0x0000000108a47547 */ /* 0x000fea000b800000 */
[----:B------:R-:W-:Y:S02]  /*4560*/  UIMAD.WIDE.U32 UR18, UR13, UR51, URZ ;  /* 0x000000330d1272a5 */ /* 0x000fe4000f8e00ff */
[----:B------:R-:W-:Y:S02]  /*4570*/  UIMAD.WIDE.U32 UR26, UR14, UR48, URZ ;  /* 0x000000300e1a72a5 */ /* 0x000fe4000f8e00ff */
[----:B------:R-:W-:Y:S02]  /*4580*/  USEL UR4, UR30, UR38, !UP5 ;  /* 0x000000261e047287 */ /* 0x000fe4000e800000 */
[----:B------:R-:W-:Y:S02]  /*4590*/  USEL UR7, UR31, UR39, !UP6 ;  /* 0x000000271f077287 */ /* 0x000fe4000f000000 */
[----:B------:R-:W-:Y:S02]  /*45a0*/  UIMAD.WIDE.U32 UR8, UR4, UR22, URZ ;  /* 0x00000016040872a5 */ /* 0x000fe4000f8e00ff */
[----:B------:R-:W-:Y:S01]  /*45b0*/  UIMAD.WIDE.U32 UR10, UR7, UR22, URZ ;  /* 0x00000016070a72a5 */ /* 0x000fe2000f8e00ff */
[----:B------:R-:W-:Y:S02]  /*45c0*/  UMOV UR5, UR19 ;  /* 0x0000001300057c82 */ /* 0x000fe40008000000 */
[----:B------:R-:W-:Y:S03]  /*45d0*/  USHF.R.U32.HI UR6, URZ, UR41, UR5 ;  /* 0x00000029ff067299 */ /* 0x000fe60008011605 */
[----:B------:R-:W-:Y:S01]  /*45e0*/  UMOV UR5, UR27 ;  /* 0x0000001b00057c82 */ /* 0x000fe20008000000 */
[----:B------:R-:W-:Y:S02]  /*45f0*/  USEL UR6, UR13, UR6, !UP5 ;  /* 0x000000060d067287 */ /* 0x000fe4000e800000 */
[----:B------:R-:W-:Y:S03]  /*4600*/  USHF.R.U32.HI UR12, URZ, UR49, UR5 ;  /* 0x00000031ff0c7299 */ /* 0x000fe60008011605 */
[----:B------:R-:W-:Y:S02]  /*4610*/  UMOV UR5, UR9 ;  /* 0x0000000900057c82 */ /* 0x000fe40008000000 */
[----:B------:R-:W-:Y:S03]  /*4620*/  @UP4 USHF.R.U32.HI UR4, URZ, UR23, UR5 ;  /* 0x00000017ff044299 */ /* 0x000fe60008011605 */
[----:B------:R-:W-:Y:S01]  /*4630*/  UMOV UR5, UR11 ;  /* 0x0000000b00057c82 */ /* 0x000fe20008000000 */
[----:B------:R-:W-:Y:S02]  /*4640*/  UIMAD UR4, UR42, UR4, URZ ;  /* 0x000000042a0472a4 */ /* 0x000fe4000f8e02ff */
[----:B------:R-:W-:Y:S02]  /*4650*/  @UP4 USHF.R.U32.HI UR7, URZ, UR23, UR5 ;  /* 0x00000017ff074299 */ /* 0x000fe40008011605 */
[----:B------:R-:W-:Y:S02]  /*4660*/  UIMAD.WIDE.U32 UR10, UR6, UR22, URZ ;  /* 0x00000016060a72a5 */ /* 0x000fe4000f8e00ff */
[----:B------:R-:W-:Y:S02]  /*4670*/  USEL UR5, UR14, UR12, !UP6 ;  /* 0x0000000c0e057287 */ /* 0x000fe4000f000000 */
[----:B------:R-:W-:Y:S02]  /*4680*/  UIMAD UR8, UR42, UR7, URZ ;  /* 0x000000072a0872a4 */ /* 0x000fe4000f8e02ff */
[----:B------:R-:W-:Y:S03]  /*4690*/  UISETP.GE.AND UP0, UPT, UR6, UR4, UPT ;  /* 0x000000040600728c */ /* 0x000fe6000bf06270 */
[----:B------:R-:W-:Y:S01]  /*46a0*/  UMOV UR4, UR11 ;  /* 0x0000000b00047c82 */ /* 0x000fe20008000000 */
[----:B------:R-:W-:Y:S02]  /*46b0*/  UISETP.GE.OR UP0, UPT, UR5, UR8, UP0 ;  /* 0x000000080500728c */ /* 0x000fe40008706670 */
[----:B------:R-:W-:Y:S02]  /*46c0*/  USHF.R.U32.HI UR4, URZ, UR23, UR4 ;  /* 0x00000017ff047299 */ /* 0x000fe40008011604 */
[----:B------:R-:W-:Y:S02]  /*46d0*/  UIMAD.WIDE.U32 UR8, UR5, UR22, URZ ;  /* 0x00000016050872a5 */ /* 0x000fe4000f8e00ff */
[----:B------:R-:W-:Y:S04]  /*46e0*/  USEL UR10, UR6, UR4, !UP4 ;  /* 0x00000004060a7287 */ /* 0x000fe8000e000000 */
[----:B------:R-:W-:Y:S01]  /*46f0*/  UIADD3 UR11, UPT, UPT, -UR10, URZ, URZ ;  /* 0x000000ff0a0b7290 */ /* 0x000fe2000fffe1ff */
[----:B------:R-:W-:Y:S02]  /*4700*/  @!UP0 UMOV UR4, UR9 ;  /* 0x0000000900048c82 */ /* 0x000fe40008000000 */
[----:B------:R-:W-:Y:S02]  /*4710*/  @!UP0 USHF.R.U32.HI UR4, URZ, UR23, UR4 ;  /* 0x00000017ff048299 */ /* 0x000fe40008011604 */
[----:B------:R-:W-:Y:S02]  /*4720*/  UIMAD UR8, UR42, UR11, UR6 ;  /* 0x0000000b2a0872a4 */ /* 0x000fe4000f8e0206 */
[----:B------:R-:W-:Y:S04]  /*4730*/  @!UP0 USEL UR4, UR5, UR4, !UP4 ;  /* 0x0000000405048287 */ /* 0x000fe8000e000000 */
[----:B------:R-:W-:Y:S02]  /*4740*/  @!UP0 UIMAD UR8, UR7, UR8, UR4 ;  /* 0x00000008070882a4 */ /* 0x000fe4000f8e0204 */
[----:B------:R-:W-:Y:S02]  /*4750*/  @!UP0 UIADD3 UR9, UPT, UPT, UR10, -UR4, URZ ;  /* 0x800000040a098290 */ /* 0x000fe4000fffe0ff */
[----:B------:R-:W-:Y:S02]  /*4760*/  UIADD3 UR4, UPT, UPT, -UR5, URZ, URZ ;  /* 0x000000ff05047290 */ /* 0x000fe4000fffe1ff */
[----:B------:R-:W-:Y:S02]  /*4770*/  UIADD3 UR7, UPT, UPT, -UR6, URZ, URZ ;  /* 0x000000ff06077290 */ /* 0x000fe4000fffe1ff */
[----:B------:R-:W-:Y:S02]  /*4780*/  @!UP0 UIMAD UR6, UR9, UR42, UR5 ;  /* 0x0000002a090682a4 */ /* 0x000fe4000f8e0205 */
[----:B------:R-:W-:Y:S02]  /*4790*/  UIMAD UR14, UR15, UR4, UR14 ;  /* 0x000000040f0e72a4 */ /* 0x000fe4000f8e020e */
[----:B------:R-:W-:Y:S01]  /*47a0*/  UIMAD UR13, UR50, UR7, UR13 ;  /* 0x00000007320d72a4 */ /* 0x000fe2000f8e020d */
[----:B------:R-:W-:Y:S02]  /*47b0*/  @!UP0 UMOV UR5, UR8 ;  /* 0x0000000800058c82 */ /* 0x000fe40008000000 */
[----:B------:R-:W-:Y:S02]  /*47c0*/  UIMAD UR14, UR5, UR15, UR14 ;  /* 0x0000000f050e72a4 */ /* 0x000fe4000f8e020e */
[----:B------:R-:W-:Y:S11]  /*47d0*/  UIMAD UR13, UR6, UR50, UR13 ;  /* 0x00000032060d72a4 */ /* 0x000ff6000f8e020d */
[----:B------:R-:W-:Y:S01]  /*47e0*/  @!UPT UIADD3 URZ, UPT, UPT, URZ, URZ, URZ ;  /* 0x000000fffffff290 */ /* 0x000fe2000fffe0ff */
.L_x_76:
[----:B------:R-:W2:Y:S01]  /*47f0*/  @!UP2 LDCU.128 UR8, c[0x0][0xb10] ;  /* 0x00016200ff08a7ac */ /* 0x000ea20008000c00 */
[C---:B----4-:R-:W-:Y:S02]  /*4800*/  ISETP.NE.U32.AND P1, PT, R4.reuse, RZ, PT ;  /* 0x000000ff0400720c */ /* 0x050fe40003f25070 */
[----:B------:R-:W-:Y:S02]  /*4810*/  ISETP.NE.U32.AND P0, PT, R4, RZ, PT ;  /* 0x000000ff0400720c */ /* 0x000fe40003f05070 */
[C---:B------:R-:W-:Y:S02]  /*4820*/  ISETP.NE.AND.EX P1, PT, R5.reuse, RZ, PT, P1 ;  /* 0x000000ff0500720c */ /* 0x040fe40003f25310 */
[----:B------:R-:W-:Y:S01]  /*4830*/  ISETP.NE.AND.EX P0, PT, R5, RZ, PT, P0 ;  /* 0x000000ff0500720c */ /* 0x000fe20003f05300 */
[----:B------:R-:W3:Y:S01]  /*4840*/  @!UP2 LDCU UR5, c[0x0][0xb0c] ;  /* 0x00016180ff05a7ac */ /* 0x000ee20008000800 */
[----:B------:R-:W-:Y:S01]  /*4850*/  SHF.L.U32 R9, R15, 0x1f, RZ ;  /* 0x0000001f0f097819 */ /* 0x000fe200000006ff */
[----:B------:R-:W-:Y:S02]  /*4860*/  USHF.L.U32 UR35, UR16, 0x6, URZ ;  /* 0x0000000610237899 */ /* 0x000fe400080006ff */
[----:B------:R-:W-:Y:S02]  /*4870*/  USHF.L.U32 UR34, UR20, 0x7, URZ ;  /* 0x0000000714227899 */ /* 0x000fe400080006ff */
[----:B--2---:R-:W-:Y:S07]  /*4880*/  UIMAD.WIDE.U32 UR6, UR14, UR8, URZ ;  /* 0x000000080e0672a5 */ /* 0x004fee000f8e00ff */
[----:B------:R-:W-:Y:S01]  /*4890*/  @!UP2 UMOV UR4, UR7 ;  /* 0x000000070004ac82 */ /* 0x000fe20008000000 */
[----:B---3--:R-:W-:Y:S02]  /*48a0*/  @!UP2 UISETP.NE.AND UP0, UPT, UR5, 0x1, UPT ;  /* 0x000000010500a88c */ /* 0x008fe4000bf05270 */
[----:B------:R-:W-:Y:S02]  /*48b0*/  @!UP2 USHF.R.U32.HI UR4, URZ, UR9, UR4 ;  /* 0x00000009ff04a299 */ /* 0x000fe40008011604 */
[----:B------:R-:W-:Y:S02]  /*48c0*/  UIMAD.WIDE.U32 UR6, UR13, UR11, URZ ;  /* 0x0000000b0d0672a5 */ /* 0x000fe4000f8e00ff */
[----:B------:R-:W-:Y:S02]  /*48d0*/  @!UP2 USEL UR8, UR14, UR4, !UP0 ;  /* 0x000000040e08a287 */ /* 0x000fe4000c000000 */
[----:B------:R-:W-:Y:S03]  /*48e0*/  @!UP2 UISETP.NE.AND UP0, UPT, UR10, 0x1, UPT ;  /* 0x000000010a00a88c */ /* 0x000fe6000bf05270 */
[----:B------:R-:W-:Y:S02]  /*48f0*/  @!UP2 UMOV UR6, UR7 ;  /* 0x000000070006ac82 */ /* 0x000fe40008000000 */
[----:B------:R-:W2:Y:S02]  /*4900*/  @!UP2 LDCU UR4, c[0x0][0xb20] ;  /* 0x00016400ff04a7ac */ /* 0x000ea40008000800 */
[----:B--2---:R-:W-:Y:S04]  /*4910*/  @!UP2 USHF.R.U32.HI UR6, URZ, UR4, UR6 ;  /* 0x00000004ff06a299 */ /* 0x004fe80008011606 */
[----:B------:R-:W-:Y:S04]  /*4920*/  @!UP2 USEL UR6, UR13, UR6, !UP0 ;  /* 0x000000060d06a287 */ /* 0x000fe8000c000000 */
[----:B------:R-:W-:Y:S02]  /*4930*/  @!UP2 UIADD3 UR4, UPT, UPT, -UR8, UR6, URZ ;  /* 0x000000060804a290 */ /* 0x000fe4000fffe1ff */
[----:B------:R-:W-:Y:S02]  /*4940*/  @!UP2 UIADD3 UR6, UPT, UPT, UR8, -UR6, URZ ;  /* 0x800000060806a290 */ /* 0x000fe4000fffe0ff */
[----:B------:R-:W-:Y:S02]  /*4950*/  @!UP2 UIMAD UR14, UR4, UR5, UR14 ;  /* 0x00000005040ea2a4 */ /* 0x000fe4000f8e020e */
[----:B------:R-:W-:Y:S01]  /*4960*/  @!UP2 UIMAD UR13, UR6, UR10, UR13 ;  /* 0x0000000a060da2a4 */ /* 0x000fe2000f8e020d */
[----:B------:R-:W-:Y:S11]  /*4970*/  BRA.U UP3, `(.L_x_77) ;  /* 0x0000000103107547 */ /* 0x000ff6000b800000 */
[----:B------:R-:W-:Y:S04]  /*4980*/  MOV R6, UR40 ;  /* 0x0000002800067c02 */ /* 0x000fe80008000f00 */
[----:B------:R-:W-:Y:S04]  /*4990*/  SHF.L.U32 R6, R6, 0x1f, RZ ;  /* 0x0000001f06067819 */ /* 0x000fe800000006ff */
[----:B------:R-:W2:Y:S02]  /*49a0*/  SYNCS.PHASECHK.TRANS64.TRYWAIT P2, [UR21+0x88], R6 ;  /* 0x00008806ff0075a7 */ /* 0x000ea40008041115 */
[----:B--2---:R-:W-:Y:S05]  /*49b0*/  @!P2 BRA `(.L_x_78) ;  /* 0x000000440068a947 */ /* 0x004fea0003800000 */
.L_x_77:
[----:B------:R-:W-:Y:S05]  /*49c0*/  @!P1 BRA `(.L_x_79) ;  /* 0x0000000000309947 */ /* 0x000fea0003800000 */
[----:B------:R-:W-:Y:S01]  /*49d0*/  ISETP.NE.U32.AND P1, PT, R2, RZ, PT ;  /* 0x000000ff0200720c */ /* 0x000fe20003f25070 */
[----:B------:R-:W2:Y:S01]  /*49e0*/  LDCU.64 UR4, c[0x0][0x358] ;  /* 0x00006b00ff0477ac */ /* 0x000ea20008000a00 */
[----:B------:R-:W-:Y:S02]  /*49f0*/  IMAD.MOV.U32 R45, RZ, RZ, 0x1 ;  /* 0x00000001ff2d7424 */ /* 0x000fe400078e00ff */
[----:B------:R-:W-:Y:S11]  /*4a00*/  ISETP.NE.AND.EX P1, PT, R3, RZ, PT, P1 ;  /* 0x000000ff0300720c */ /* 0x000ff60003f25310 */
[----:B------:R-:W-:Y:S02]  /*4a10*/  @!UPT UIADD3 URZ, UPT, UPT, URZ, URZ, URZ ;  /* 0x000000fffffff290 */ /* 0x000fe4000fffe0ff */
[----:B------:R-:W3:Y:S01]  /*4a20*/  @P1 LDC.64 R10, c[0x0][0x888] ;  /* 0x00022200ff0a1b82 */ /* 0x000ee20000000a00 */
[----:B-1----:R-:W-:Y:S04]  /*4a30*/  @P1 IMAD R0, R4, UR36, RZ ;  /* 0x0000002404001c24 */ /* 0x002fe8000f8e02ff */
[----:B---3--:R-:W-:Y:S04]  /*4a40*/  @P1 IMAD.WIDE R10, R0, 0x4, R10 ;  /* 0x00000004000a1825 */ /* 0x008fe800078e020a */
[----:B------:R-:W-:Y:S01]  /*4a50*/  HFMA2 R0, -RZ, RZ, 0, 5.9604644775390625e-08 ;  /* 0x00000001ff007431 */ /* 0x000fe200000001ff */
[----:B--2--5:R2:W5:Y:S04]  /*4a60*/  @P1 LDG.E R27, desc[UR4][R10.64] ;  /* 0x000000040a1b1981 */ /* 0x024568000c1e1900 */
[----:B------:R-:W-:Y:S01]  /*4a70*/  @!P1 PRMT R45, R0, 0x7610, R45 ;  /* 0x00007610002d9816 */ /* 0x000fe2000000002d */
[----:B--2---:R-:W3:Y:S06]  /*4a80*/  @!P1 LDC R27, c[0x0][0x880] ;  /* 0x00022000ff1b9b82 */ /* 0x004eec0000000800 */
.L_x_79:
[----:B---3-5:R-:W-:Y:S01]  /*4a90*/  @!P0 FSETP.EQ.AND P1, PT, R27, RZ, PT ;  /* 0x000000ff1b00820b */ /* 0x028fe20003f22000 */
[----:B------:R-:W-:Y:S01]  /*4aa0*/  @!UPT UIADD3 URZ, UPT, UPT, URZ, URZ, URZ ;  /* 0x000000fffffff290 */ /* 0x000fe2000fffe0ff */
[----:B------:R-:W-:Y:S11]  /*4ab0*/  @!P0 BRA `(.L_x_80) ;  /* 0x0000000000188947 */ /* 0x000ff60003800000 */
[----:B------:R-:W-:Y:S02]  /*4ac0*/  LOP3.LUT P0, RZ, R45, 0xff, RZ, 0xc0, !PT ;  /* 0x000000ff2dff7812 */ /* 0x000fe4000780c0ff */
[----:B------:R-:W-:Y:S04]  /*4ad0*/  ISETP.NE.U32.AND P1, PT, R2, RZ, PT ;  /* 0x000000ff0200720c */ /* 0x000fe80003f25070 */
[----:B------:R-:W-:Y:S04]  /*4ae0*/  ISETP.NE.AND.EX P1, PT, R3, RZ, PT, P1 ;  /* 0x000000ff0300720c */ /* 0x000fe80003f25310 */
[----:B------:R-:W-:Y:S03]  /*4af0*/  PLOP3.LUT P1, PT, P1, PT, PT, 0x8, 0x80 ;  /* 0x000000000080781c */ /* 0x000fe60000f2e170 */
[----:B------:R-:W-:Y:S11]  /*4b00*/  @P0 FSETP.EQ.AND P1, PT, R27, RZ, PT ;  /* 0x000000ff1b00020b */ /* 0x000ff60003f22000 */
[----:B------:R-:W-:Y:S02]  /*4b10*/  @!UPT UIADD3 URZ, UPT, UPT, URZ, URZ, URZ ;  /* 0x000000fffffff290 */ /* 0x000fe4000fffe0ff */
.L_x_80:
[----:B------:R-:W2:Y:S01]  /*4b20*/  SYNCS.PHASECHK.TRANS64.TRYWAIT P2, [UR21+0x60], R9 ;  /* 0x00006009ff0075a7 */ /* 0x000ea20008041115 */
[----:B------:R-:W-:Y:S04]  /*4b30*/  ELECT P0, URZ, PT ;  /* 0x0000000000ff782f */ /* 0x000fe80003800000 */
[----:B------:R-:W-:Y:S11]  /*4b40*/  PLOP3.LUT P1, PT, P1, P0, PT, 0xf2, 0x2f ;  /* 0x00000000002f781c */ /* 0x000ff60000f21e72 */
[----:B------:R-:W-:Y:S02]  /*4b50*/  @!UPT UIADD3 URZ, UPT, UPT, URZ, URZ, URZ ;  /* 0x000000fffffff290 */ /* 0x000fe4000fffe0ff */
[----:B------:R-:W-:Y:S05]  /*4b60*/  @!P1 IADD3 R8, P0, PT, R16, 0x580, RZ ;  /* 0x0000058010089810 */ /* 0x000fea0007f1e0ff */
[----:B-1----:R-:W-:Y:S01]  /*4b70*/  @!P1 IMAD.X R6, RZ, RZ, R17, P0 ;  /* 0x000000ffff069224 */ /* 0x002fe200000e0611 */
[----:B--2---:R-:W-:Y:S07]  /*4b80*/  @!P2 BRA `(.L_x_81) ;  /* 0x00000044000ca947 */ /* 0x004fee0003800000 */
.L_x_168:
[----:B------:R-:W-:Y:S01]  /*4b90*/  @!P1 R2UR UR5, R8 ;  /* 0x00000000080592ca */ /* 0x000fe200000e0000 */
[----:B------:R-:W-:Y:S01]  /*4ba0*/  VOTEU.ALL UP0, P1 ;  /* 0x0000000000ff7886 */ /* 0x000fe20000800000 */
[----:B------:R-:W-:Y:S01]  /*4bb0*/  @!P1 R2UR UR4, R6 ;  /* 0x00000000060492ca */ /* 0x000fe200000e0000 */
[----:B-1----:R-:W-:Y:S01]  /*4bc0*/  @!P1 IMAD.MOV.U32 R0, RZ, RZ, 0x1000 ;  /* 0x00001000ff009424 */ /* 0x002fe200078e00ff */
[----:B------:R-:W-:Y:S01]  /*4bd0*/  UMOV UR8, 0x0 ;  /* 0x0000000000087882 */ /* 0x000fe20000000000 */
[----:B------:R-:W-:Y:S01]  /*4be0*/  UMOV UR9, 0x10000000 ;  /* 0x1000000000097882 */ /* 0x000fe20000000000 */
[----:B------:R-:W-:Y:S01]  /*4bf0*/  @!UP0 UIADD3 UR32, UPT, UPT, UR21, 0x200, URZ ;  /* 0x0000020015208890 */ /* 0x000fe2000fffe0ff */
[----:B------:R-:W-:Y:S01]  /*4c00*/  @!P1 IADD3 R8, P0, PT, R16, 0x580, RZ ;  /* 0x0000058010089810 */ /* 0x000fe20007f1e0ff */
[----:B------:R-:W-:Y:S01]  /*4c10*/  VOTEU.ALL UP0, P1 ;  /* 0x0000000000ff7886 */ /* 0x000fe20000800000 */
[----:B------:R-:W-:Y:S03]  /*4c20*/  UPRMT UR6, UR47, 0x654, UR33 ;  /* 0x000006542f067896 */ /* 0x000fe60008000021 */
[----:B------:R-:W-:Y:S02]  /*4c30*/  @!P1 IMAD.X R6, RZ, RZ, R17, P0 ;  /* 0x000000ffff069224 */ /* 0x000fe400000e0611 */
[----:B------:R-:W-:Y:S02]  /*4c40*/  IMAD.U32 R10, RZ, RZ, UR5 ;  /* 0x00000005ff0a7e24 */ /* 0x000fe4000f8e00ff */
[----:B------:R-:W-:Y:S03]  /*4c50*/  IMAD.U32 R11, RZ, RZ, UR4 ;  /* 0x00000004ff0b7e24 */ /* 0x000fe6000f8e00ff */
[----:B------:R-:W-:Y:S02]  /*4c60*/  @!P1 R2UR UR4, R10 ;  /* 0x000000000a0492ca */ /* 0x000fe400000e0000 */
[----:B------:R-:W-:Y:S11]  /*4c70*/  @!P1 R2UR UR5, R11 ;  /* 0x000000000b0592ca */ /* 0x000ff600000e0000 */
[----:B------:R-:W-:Y:S02]  /*4c80*/  @!UPT UIADD3 URZ, UPT, UPT, URZ, URZ, URZ ;  /* 0x000000fffffff290 */ /* 0x000fe4000fffe0ff */
[----:B------:R1:W-:Y:S01]  /*4c90*/  @!UP0 UTMALDG.3D [UR32], [UR4], desc[UR8] ;  /* 0x00000820040085b4 */ /* 0x0003e20008011000 */
[----:B------:R1:W-:Y:S01]  /*4ca0*/  @!P1 SYNCS.ARRIVE.TRANS64.RED.A0TR RZ, [UR21+0x40], R0 ;  /* 0x00004000ffff99a7 */ /* 0x0003e20008300415 */
[----:B------:R-:W-:Y:S01]  /*4cb0*/  SYNCS.ARRIVE.TRANS64.RED.A1T0 RZ, [UR6], RZ ;  /* 0x000000ffffff79a7 */ /* 0x000fe20008100406 */
[----:B------:R-:W2:Y:S02]  /*4cc0*/  SYNCS.PHASECHK.TRANS64.TRYWAIT P2, [UR21+0x68], R9 ;  /* 0x00006809ff0075a7 */ /* 0x000ea40008041115 */
[----:B-12---:R-:W-:Y:S05]  /*4cd0*/  @!P2 BRA `(.L_x_82) ;  /* 0x0000004000d0a947 */ /* 0x006fea0003800000 */
.L_x_170:
        /* <DEDUP_REMOVED lines=8> */
[----:B------:R-:W-:Y:S01]  /*4d60*/  @!UP0 UIADD3 UR24, UPT, UPT, UR21, 0x1200, URZ ;  /* 0x0000120015188890 */ /* 0x000fe2000fffe0ff */
[----:B------:R-:W-:Y:S01]  /*4d70*/  VOTEU.ALL UP0, P1 ;  /* 0x0000000000ff7886 */ /* 0x000fe20000800000 */
[----:B------:R-:W-:Y:S01]  /*4d80*/  UMOV UR27, UR35 ;  /* 0x00000023001b7c82 */ /* 0x000fe20008000000 */
[----:B------:R-:W-:Y:S02]  /*4d90*/  UMOV UR28, UR36 ;  /* 0x00000024001c7c82 */ /* 0x000fe40008000000 */
[----:B------:R-:W-:Y:S01]  /*4da0*/  IMAD.U32 R10, RZ, RZ, UR5 ;  /* 0x00000005ff0a7e24 */ /* 0x000fe2000f8e00ff */
[----:B------:R-:W-:Y:S01]  /*4db0*/  UPRMT UR6, UR47, 0x654, UR25 ;  /* 0x000006542f067896 */ /* 0x000fe20008000019 */
[----:B------:R-:W-:Y:S02]  /*4dc0*/  IMAD.U32 R11, RZ, RZ, UR4 ;  /* 0x00000004ff0b7e24 */ /* 0x000fe4000f8e00ff */
[----:B------:R-:W-:Y:S01]  /*4dd0*/  @!P1 IMAD.X R6, RZ, RZ, R17, P0 ;  /* 0x000000ffff069224 */ /* 0x000fe200000e0611 */
        /* <DEDUP_REMOVED lines=8> */
.L_x_172:
[----:B------:R-:W-:Y:S01]  /*4e60*/  @!P1 R2UR UR5, R8 ;  /* 0x00000000080592ca */ /* 0x000fe200000e0000 */
[----:B------:R-:W-:Y:S01]  /*4e70*/  VOTEU.ALL UP0, P1 ;  /* 0x0000000000ff7886 */ /* 0x000fe20000800000 */
[----:B------:R-:W-:Y:S01]  /*4e80*/  @!P1 R2UR UR4, R6 ;  /* 0x00000000060492ca */ /* 0x000fe200000e0000 */
[----:B-1----:R-:W-:Y:S01]  /*4e90*/  @!P1 IMAD.MOV.U32 R0, RZ, RZ, 0x1000 ;  /* 0x00001000ff009424 */ /* 0x002fe200078e00ff */
[----:B------:R-:W-:Y:S01]  /*4ea0*/  UMOV UR8, 0x0 ;  /* 0x0000000000087882 */ /* 0x000fe20000000000 */
[----:B------:R-:W-:Y:S01]  /*4eb0*/  UMOV UR9, 0x10000000 ;  /* 0x1000000000097882 */ /* 0x000fe20000000000 */
[----:B------:R-:W-:Y:S01]  /*4ec0*/  @!UP0 UIADD3 UR18, UPT, UPT, UR34, 0x40, URZ ;  /* 0x0000004022128890 */ /* 0x000fe2000fffe0ff */
[----:B------:R-:W-:Y:S01]  /*4ed0*/  VIADD R14, R14, 0x1 ;  /* 0x000000010e0e7836 */ /* 0x000fe20000000000 */
[----:B------:R-:W-:Y:S01]  /*4ee0*/  @!UP0 UIADD3 UR16, UPT, UPT, UR21, 0x2200, URZ ;  /* 0x0000220015108890 */ /* 0x000fe2000fffe0ff */
[----:B------:R-:W-:Y:S01]  /*4ef0*/  VOTEU.ALL UP0, P1 ;  /* 0x0000000000ff7886 */ /* 0x000fe20000800000 */
[----:B------:R-:W-:Y:S01]  /*4f00*/  UMOV UR19, UR35 ;  /* 0x0000002300137c82 */ /* 0x000fe20008000000 */
[----:B------:R-:W-:Y:S02]  /*4f10*/  UMOV UR20, UR36 ;  /* 0x0000002400147c82 */ /* 0x000fe40008000000 */
[----:B------:R-:W-:Y:S01]  /*4f20*/  IMAD.U32 R10, RZ, RZ, UR5 ;  /* 0x00000005ff0a7e24 */ /* 0x000fe2000f8e00ff */
[----:B------:R-:W-:Y:S01]  /*4f30*/  UPRMT UR6, UR47, 0x654, UR17 ;  /* 0x000006542f067896 */ /* 0x000fe20008000011 */
        /* <DEDUP_REMOVED lines=9> */
.L_x_174:
[----:B------:R-:W-:Y:S01]  /*4fd0*/  @!P1 IADD3 R6, P0, PT, R16, 0x580, RZ ;  /* 0x0000058010069810 */ /* 0x000fe20007f1e0ff */
[----:B------:R-:W-:Y:S01]  /*4fe0*/  VOTEU.ALL UP0, P1 ;  /* 0x0000000000ff7886 */ /* 0x000fe20000800000 */
[----:B------:R-:W-:Y:S01]  /*4ff0*/  UMOV UR6, 0x0 ;  /* 0x0000000000067882 */ /* 0x000fe20000000000 */
[----:B------:R-:W-:Y:S01]  /*5000*/  UMOV UR7, 0x10000000 ;  /* 0x1000000000077882 */ /* 0x000fe20000000000 */
[----:B------:R-:W-:Y:S01]  /*5010*/  @!P1 R2UR UR5, R6 ;  /* 0x00000000060592ca */ /* 0x000fe200000e0000 */
[----:B-1----:R-:W-:Y:S01]  /*5020*/  @!P1 IMAD.X R0, RZ, RZ, R17, P0 ;  /* 0x000000ffff009224 */ /* 0x002fe200000e0611 */
[----:B------:R-:W-:Y:S01]  /*5030*/  @!UP0 UIADD3 UR10, UPT, UPT, UR34, 0x60, URZ ;  /* 0x00000060220a8890 */ /* 0x000fe2000fffe0ff */
[----:B------:R-:W-:Y:S01]  /*5040*/  R2UR UR16, R47 ;  /* 0x000000002f1072ca */ /* 0x000fe200000e0000 */
[----:B------:R-:W-:Y:S01]  /*5050*/  @!UP0 UIADD3 UR8, UPT, UPT, UR21, 0x3200, URZ ;  /* 0x0000320015088890 */ /* 0x000fe2000fffe0ff */
[----:B------:R-:W-:Y:S01]  /*5060*/  ISETP.NE.AND P0, PT, R14, 0x2, PT ;  /* 0x000000020e00780c */ /* 0x000fe20003f05270 */
[----:B------:R-:W-:Y:S01]  /*5070*/  @!UP0 UIADD3 UR9, UPT, UPT, UR21, 0x58, URZ ;  /* 0x0000005815098890 */ /* 0x000fe2000fffe0ff */
[----:B------:R-:W-:Y:S01]  /*5080*/  @!P1 R2UR UR4, R0 ;  /* 0x00000000000492ca */ /* 0x000fe200000e0000 */
[----:B------:R-:W-:Y:S01]  /*5090*/  VOTEU.ALL UP0, P1 ;  /* 0x0000000000ff7886 */ /* 0x000fe20000800000 */
[----:B------:R-:W-:Y:S01]  /*50a0*/  UMOV UR11, UR35 ;  /* 0x00000023000b7c82 */ /* 0x000fe20008000000 */
[----:B------:R-:W-:Y:S01]  /*50b0*/  UMOV UR12, UR36 ;  /* 0x00000024000c7c82 */ /* 0x000fe20008000000 */
[----:B------:R-:W-:Y:S01]  /*50c0*/  SEL R0, RZ, 0x1, P0 ;  /* 0x00000001ff007807 */ /* 0x000fe20000000000 */
[----:B------:R-:W-:Y:S01]  /*50d0*/  UIADD3 UR20, UPT, UPT, UR13, UR63, URZ ;  /* 0x0000003f0d147290 */ /* 0x000fe2000fffe0ff */
[----:B------:R-:W-:Y:S01]  /*50e0*/  IMAD.U32 R8, RZ, RZ, UR5 ;  /* 0x00000005ff087e24 */ /* 0x000fe2000f8e00ff */
[----:B------:R-:W-:Y:S01]  /*50f0*/  LOP3.LUT R15, R15, 0x1, RZ, 0x3c, !PT ;  /* 0x000000010f0f7812 */ /* 0x000fe200078e3cff */
[----:B------:R-:W-:Y:S01]  /*5100*/  UPLOP3.LUT UP3, UPT, UPT, UPT, UPT, 0x80, 0x8 ;  /* 0x000000000008789c */ /* 0x000fe20003f6f070 */
[----:B------:R-:W-:Y:S01]  /*5110*/  LOP3.LUT R13, R13, R0, RZ, 0x3c, !PT ;  /* 0x000000000d0d7212 */ /* 0x000fe200078e3cff */
[----:B------:R-:W-:Y:S01]  /*5120*/  UIADD3 UR16, UPT, UPT, UR14, UR16, URZ ;  /* 0x000000100e107290 */ /* 0x000fe2000fffe0ff */
[----:B------:R-:W-:Y:S01]  /*5130*/  SEL R14, R14, RZ, P0 ;  /* 0x000000ff0e0e7207 */ /* 0x000fe20000000000 */
[----:B------:R-:W-:Y:S01]  /*5140*/  UMOV UR36, UR29 ;  /* 0x0000001d00247c82 */ /* 0x000fe20008000000 */
[----:B------:R-:W-:Y:S01]  /*5150*/  IMAD.U32 R9, RZ, RZ, UR4 ;  /* 0x00000004ff097e24 */ /* 0x000fe2000f8e00ff */
[----:B------:R-:W-:Y:S04]  /*5160*/  @!P1 R2UR UR4, R8 ;  /* 0x00000000080492ca */ /* 0x000fe800000e0000 */
[----:B------:R-:W-:Y:S11]  /*5170*/  @!P1 R2UR UR5, R9 ;  /* 0x00000000090592ca */ /* 0x000ff600000e0000 */
[----:B------:R-:W-:Y:S02]  /*5180*/  @!UPT UIADD3 URZ, UPT, UPT, URZ, URZ, URZ ;  /* 0x000000fffffff290 */ /* 0x000fe4000fffe0ff */
[----:B------:R2:W-:Y:S01]  /*5190*/  @!UP0 UTMALDG.3D [UR8], [UR4], desc[UR6] ;  /* 0x00000608040085b4 */ /* 0x0005e20008011000 */
[----:B------:R2:W-:Y:S01]  /*51a0*/  @!P1 SYNCS.ARRIVE.TRANS64.RED.A0TR RZ, [UR21+0x58], R7 ;  /* 0x00005807ffff99a7 */ /* 0x0005e20008300415 */
[----:B------:R-:W-:Y:S01]  /*51b0*/  SYNCS.ARRIVE.TRANS64.RED.A1T0 RZ, [UR37], RZ ;  /* 0x000000ffffff79a7 */ /* 0x000fe20008100425 */
[----:B------:R-:W-:Y:S05]  /*51c0*/  BRA.U UP1, `(.L_x_85) ;  /* 0xfffffff101687547 */ /* 0x000fea000b83ffff */
[----:B------:R-:W-:-:S04]  /*51d0*/  SHF.L.U32 R2, R15, 0x1f, RZ ;  /* 0x0000001f0f027819 */ /* 0x000fc800000006ff */
[----:B------:R-:W1:Y:S02]  /*51e0*/  SYNCS.PHASECHK.TRANS64.TRYWAIT P0, [UR21+0x60], R2 ;  /* 0x00006002ff0075a7 */ /* 0x000e640008001115 */
[----:B-1----:R-:W-:Y:S05]  /*51f0*/  @!P0 BRA `(.L_x_86) ;  /* 0x0000003c00d08947 */ /* 0x002fea0003800000 */
.L_x_176:
[----:B------:R-:W3:Y:S02]  /*5200*/  SYNCS.PHASECHK.TRANS64.TRYWAIT P0, [UR21+0x68], R2 ;  /* 0x00006802ff0075a7 */ /* 0x000ee40008001115 */
[----:B---3--:R-:W-:Y:S05]  /*5210*/  @!P0 BRA `(.L_x_87) ;  /* 0x0000003c00e08947 */ /* 0x008fea0003800000 */
.L_x_178:
[----:B------:R-:W3:Y:S02]  /*5220*/  SYNCS.PHASECHK.TRANS64.TRYWAIT P0, [UR21+0x70], R2 ;  /* 0x00007002ff0075a7 */ /* 0x000ee40008001115 */
[----:B---3--:R-:W-:Y:S05]  /*5230*/  @!P0 BRA `(.L_x_88) ;  /* 0x0000003c00f08947 */ /* 0x008fea0003800000 */
.L_x_180:
[----:B-1----:R-:W-:-:S07]  /*5240*/  MOV R0, UR21 ;  /* 0x0000001500007c02 */ /* 0x002fce0008000f00 */
.L_x_89:
[----:B-1----:R-:W-:-:S04]  /*5250*/  SHF.L.U32 R2, R15, 0x1f, RZ ;  /* 0x0000001f0f027819 */ /* 0x002fc800000006ff */
[----:B------:R1:W3:Y:S03]  /*5260*/  SYNCS.PHASECHK.TRANS64.TRYWAIT P0, [R0+URZ+0x78], R2 ;  /* 0x00007802000075a7 */ /* 0x0002e600080011ff */
[----:B---3--:R-:W-:Y:S05]  /*5270*/  @!P0 NANOSLEEP.SYNCS 0x989680 ;  /* 0x009896800000895d */ /* 0x008fea0003900000 */
[----:B------:R-:W3:Y:S02]  /*5280*/  @!P0 SYNCS.PHASECHK.TRANS64 P0, [R0+URZ+0x78], R2 ;  /* 0x00007802000085a7 */ /* 0x000ee400080010ff */
[----:B--23--:R-:W-:Y:S05]  /*5290*/  @P0 EXIT ;  /* 0x000000000000094d */ /* 0x00cfea0003800000 */
[----:B------:R-:W-:Y:S05]  /*52a0*/  BRA `(.L_x_89) ;  /* 0xfffffffc00e87947 */ /* 0x000fea000383ffff */
.L_x_74:
[----:B------:R-:W-:-:S06]  /*52b0*/  UISETP.GE.AND UP0, UPT, UR17, 0x4, UPT ;  /* 0x000000041100788c */ /* 0x000fcc000bf06270 */
[----:B------:R-:W-:-:S13]  /*52c0*/  PLOP3.LUT P0, PT, PT, PT, UP0, 0x80, 0x8 ;  /* 0x000000000008781c */ /* 0x000fda0003f0f008 */
[----:B------:R-:W-:Y:S05]  /*52d0*/  @!P0 EXIT ;  /* 0x000000000000894d */ /* 0x000fea0003800000 */
[----:B------:R-:W-:Y:S01]  /*52e0*/  BAR.SYNC.DEFER_BLOCKING 0x6, 0xa0 ;  /* 0x0182800000007b1d */ /* 0x000fe20000010000 */
[C---:B------:R-:W-:Y:S01]  /*52f0*/  IMAD.SHL.U32 R3, R56.reuse, 0x20, RZ ;  /* 0x0000002038037824 */ /* 0x040fe200078e00ff */
[C---:B------:R-:W-:Y:S01]  /*5300*/  LOP3.LUT P0, RZ, R56.reuse, 0x4, RZ, 0xc0, !PT ;  /* 0x0000000438ff7812 */ /* 0x040fe2000780c0ff */
[C---:B------:R-:W-:Y:S01]  /*5310*/  IMAD.SHL.U32 R2, R56.reuse, 0x10, RZ ;  /* 0x0000001038027824 */ /* 0x040fe200078e00ff */
[----:B------:R-:W-:Y:S01]  /*5320*/  CS2R R52, SRZ ;  /* 0x0000000000347805 */ /* 0x000fe2000001ff00 */
[C---:B------:R-:W-:Y:S01]  /*5330*/  IMAD.SHL.U32 R44, R56.reuse, 0x4, RZ ;  /* 0x00000004382c7824 */ /* 0x040fe200078e00ff */
[----:B------:R-:W-:Y:S01]  /*5340*/  UMOV UR44, 0x400 ;  /* 0x00000400002c7882 */ /* 0x000fe20000000000 */
[----:B------:R-:W1:Y:S01]  /*5350*/  LDCU.64 UR4, c[0x0][0x890] ;  /* 0x00011200ff0477ac */ /* 0x000e620008000a00 */
[----:B------:R-:W2:Y:S01]  /*5360*/  LDC.64 R42, c[0x0][0x8b0] ;  /* 0x00022c00ff2a7b82 */ /* 0x000ea20000000a00 */
[----:B------:R-:W-:Y:S01]  /*5370*/  LOP3.LUT R6, R3, 0xc0, RZ, 0xc0, !PT ;  /* 0x000000c003067812 */ /* 0x000fe200078ec0ff */
[----:B------:R-:W-:Y:S01]  /*5380*/  IMAD.U32 R23, R56, 0x10000, RZ ;  /* 0x0001000038177824 */ /* 0x000fe200078e00ff */
[----:B------:R-:W-:Y:S01]  /*5390*/  ULEA UR44, UR47, UR44, 0x18 ;  /* 0x0000002c2f2c7291 */ /* 0x000fe2000f8ec0ff */
[----:B------:R-:W-:Y:S01]  /*53a0*/  LOP3.LUT R2, R2, 0x600, RZ, 0xc0, !PT ;  /* 0x0000060002027812 */ /* 0x000fe200078ec0ff */
[----:B------:R-:W-:Y:S01]  /*53b0*/  IMAD.MOV.U32 R55, RZ, RZ, 0x20 ;  /* 0x00000020ff377424 */ /* 0x000fe200078e00ff */
[----:B------:R-:W-:Y:S01]  /*53c0*/  LOP3.LUT R44, R6, 0x18, R44, 0xf8, !PT ;  /* 0x00000018062c7812 */ /* 0x000fe200078ef82c */
[----:B------:R-:W-:Y:S01]  /*53d0*/  IMAD.MOV.U32 R54, RZ, RZ, 0x1 ;  /* 0x00000001ff367424 */ /* 0x000fe200078e00ff */
[----:B------:R-:W3:Y:S01]  /*53e0*/  LDC.64 R40, c[0x0][0x8a8] ;  /* 0x00022a00ff287b82 */ /* 0x000ee20000000a00 */
[----:B------:R-:W-:Y:S01]  /*53f0*/  SHF.R.U32.HI R6, RZ, 0x1, R56 ;  /* 0x00000001ff067819 */ /* 0x000fe20000011638 */
[----:B------:R-:W-:Y:S01]  /*5400*/  IMAD.MOV.U32 R22, RZ, RZ, RZ ;  /* 0x000000ffff167224 */ /* 0x000fe200078e00ff */
[--C-:B------:R-:W-:Y:S01]  /*5410*/  LOP3.LUT R2, R2, 0x20, R3.reuse, 0xf8, !PT ;  /* 0x0000002002027812 */ /* 0x100fe200078ef803 */
[----:B------:R-:W-:Y:S01]  /*5420*/  IMAD.MOV.U32 R51, RZ, RZ, RZ ;  /* 0x000000ffff337224 */ /* 0x000fe200078e00ff */
[----:B------:R-:W-:Y:S01]  /*5430*/  LOP3.LUT R23, R23, 0x600000, RZ, 0xc0, !PT ;  /* 0x0060000017177812 */ /* 0x000fe200078ec0ff */
[----:B------:R-:W4:Y:S01]  /*5440*/  LDCU UR60, c[0x0][0x370] ;  /* 0x00006e00ff3c77ac */ /* 0x000f220008000800 */
[----:B------:R-:W-:Y:S01]  /*5450*/  LOP3.LUT R44, R44, 0x8, R6, 0x78, !PT ;  /* 0x000000082c2c7812 */ /* 0x000fe200078e7806 */
[----:B------:R-:W4:Y:S01]  /*5460*/  LDS R0, [UR44+0x140] ;  /* 0x0001402cff007984 */ /* 0x000f220008000800 */
[----:B-1----:R-:W-:Y:S01]  /*5470*/  IMAD.U32 R58, RZ, RZ, UR4 ;  /* 0x00000004ff3a7e24 */ /* 0x002fe2000f8e00ff */
[----:B------:R-:W-:Y:S01]  /*5480*/  UIADD3 UR4, UPT, UPT, UR44, 0x200, URZ ;  /* 0x000002002c047890 */ /* 0x000fe2000fffe0ff */
[----:B------:R-:W-:Y:S01]  /*5490*/  LOP3.LUT R2, R2, 0x100, R3, 0xf8, !PT ;  /* 0x0000010002027812 */ /* 0x000fe200078ef803 */
[----:B------:R-:W-:Y:S01]  /*54a0*/  IMAD.U32 R57, RZ, RZ, UR5 ;  /* 0x00000005ff397e24 */ /* 0x000fe2000f8e00ff */
[----:B------:R-:W-:Y:S01]  /*54b0*/  LOP3.LUT R56, R56, 0x60, RZ, 0xc0, !PT ;  /* 0x0000006038387812 */ /* 0x000fe200078ec0ff */
[----:B------:R-:W1:Y:S01]  /*54c0*/  LDCU UR43, c[0x0][0xb0c] ;  /* 0x00016180ff2b77ac */ /* 0x000e620008000800 */
[----:B------:R-:W-:Y:S01]  /*54d0*/  LOP3.LUT R44, R2, R44, RZ, 0xfc, !PT ;  /* 0x0000002c022c7212 */ /* 0x000fe200078efcff */
[----:B------:R-:W-:Y:S01]  /*54e0*/  IMAD.U32 R49, RZ, RZ, UR4 ;  /* 0x00000004ff317e24 */ /* 0x000fe2000f8e00ff */
[----:B------:R-:W-:Y:S01]  /*54f0*/  SEL R55, R55, 0xffffffe0, !P0 ;  /* 0xffffffe037377807 */ /* 0x000fe20004000000 */
[----:B------:R-:W1:Y:S01]  /*5500*/  LDCU UR39, c[0x0][0xb30] ;  /* 0x00016600ff2777ac */ /* 0x000e620008000800 */
[----:B------:R-:W1:Y:S01]  /*5510*/  LDCU.64 UR54, c[0x0][0x888] ;  /* 0x00011100ff3677ac */ /* 0x000e620008000a00 */
[----:B------:R-:W1:Y:S01]  /*5520*/  LDCU.64 UR40, c[0x0][0xb28] ;  /* 0x00016500ff2877ac */ /* 0x000e620008000a00 */
[----:B------:R-:W1:Y:S01]  /*5530*/  LDCU.128 UR56, c[0x0][0xb10] ;  /* 0x00016200ff3877ac */ /* 0x000e620008000c00 */
[----:B------:R-:W1:Y:S01]  /*5540*/  LDCU UR53, c[0x0][0x374] ;  /* 0x00006e80ff3577ac */ /* 0x000e620008000800 */
[----:B------:R-:W-:Y:S01]  /*5550*/  UMOV UR52, URZ ;  /* 0x000000ff00347c82 */ /* 0x000fe20008000000 */
[----:B------:R-:W-:Y:S01]  /*5560*/  UMOV UR46, URZ ;  /* 0x000000ff002e7c82 */ /* 0x000fe20008000000 */
[----:B-1234-:R-:W-:-:S07]  /*5570*/  IMAD.IADD R23, R0, 0x1, R23 ;  /* 0x0000000100177824 */ /* 0x01efce00078e0217 */
.L_x_133:
[C---:B------:R-:W-:Y:S02]  /*5580*/  LEA R3, R51.reuse, UR44, 0x3 ;  /* 0x0000002c33037c11 */ /* 0x040fe4000f8e18ff */
[----:B------:R-:W-:Y:S02]  /*5590*/  SHF.L.U32 R0, R52, 0x1f, RZ ;  /* 0x0000001f34007819 */ /* 0x000fe400000006ff */
[----:B-1----:R-:W-:Y:S02]  /*55a0*/  LEA R4, R51, UR44, 0x4 ;  /* 0x0000002c33047c11 */ /* 0x002fe4000f8e20ff */
[----:B------:R-:W1:Y:S02]  /*55b0*/  SYNCS.PHASECHK.TRANS64.TRYWAIT P0, [R3+URZ+0x90], R0 ;  /* 0x00009000030075a7 */ /* 0x000e6400080011ff */
[----:B-12---:R-:W-:Y:S05]  /*55c0*/  @!P0 BRA `(.L_x_90) ;  /* 0x0000003c00248947 */ /* 0x006fea0003800000 */
.L_x_181:
        /* <DEDUP_REMOVED lines=8> */
[----:B--2---:R-:W-:Y:S11]  /*5650*/  LOP3.LUT P0, RZ, R6, 0x1, RZ, 0xc0, !PT ;  /* 0x0000000106ff7812 */ /* 0x004ff6000780c0ff */
[----:B------:R-:W-:Y:S02]  /*5660*/  @!UPT UIADD3 URZ, UPT, UPT, URZ, URZ, URZ ;  /* 0x000000fffffff290 */ /* 0x000fe4000fffe0ff */
[----:B---3--:R-:W-:Y:S01]  /*5670*/  VOTEU.ANY UP1, P0 ;  /* 0x0000000000ff7886 */ /* 0x008fe20000020100 */
[----:B------:R-:W-:Y:S01]  /*5680*/  PLOP3.LUT P0, PT, PT, PT, UP1, 0x80, 0x8 ;  /* 0x000000000008781c */ /* 0x000fe20003f0f018 */
[----:B------:R-:W-:Y:S11]  /*5690*/  UP2UR UR62, UPR, URZ, 0x2 ;  /* 0x00000002ff3e7883 */ /* 0x000ff60008000000 */
[----:B------:R-:W-:Y:S01]  /*56a0*/  @!UPT UIADD3 URZ, UPT, UPT, URZ, URZ, URZ ;  /* 0x000000fffffff290 */ /* 0x000fe2000fffe0ff */
[----:B-1----:R-:W-:Y:S02]  /*56b0*/  @P0 SHF.R.U32.HI R0, RZ, 0x10, R5 ;  /* 0x00000010ff000819 */ /* 0x002fe40000011605 */
        /* <DEDUP_REMOVED lines=12> */
[----:B------:R-:W2:Y:S01]  /*5780*/  LDCU UR12, c[0x0][0xb20] ;  /* 0x00016400ff0c77ac */ /* 0x000ea20008000800 */
[----:B------:R-:W-:Y:S02]  /*5790*/  UIMAD.WIDE.U32 UR4, UR53, UR59, URZ ;  /* 0x0000003b350472a5 */ /* 0x000fe4000f8e00ff */
[----:B------:R-:W-:Y:S02]  /*57a0*/  UIMAD.WIDE.U32 UR6, UR60, UR56, URZ ;  /* 0x000000383c0672a5 */ /* 0x000fe4000f8e00ff */
[----:B------:R-:W-:Y:S02]  /*57b0*/  UISETP.NE.AND UP0, UPT, UR58, 0x1, UPT ;  /* 0x000000013a00788c */ /* 0x000fe4000bf05270 */
[----:B------:R-:W-:Y:S02]  /*57c0*/  UIMAD.WIDE.U32 UR8, UR37, UR59, URZ ;  /* 0x0000003b250872a5 */ /* 0x000fe4000f8e00ff */
[----:B------:R-:W-:Y:S02]  /*57d0*/  UIMAD.WIDE.U32 UR10, UR38, UR56, URZ ;  /* 0x00000038260a72a5 */ /* 0x000fe4000f8e00ff */
[----:B------:R-:W-:Y:S02]  /*57e0*/  UISETP.NE.AND UP1, UPT, UR43, 0x1, UPT ;  /* 0x000000012b00788c */ /* 0x000fe4000bf25270 */
[----:B------:R-:W-:Y:S01]  /*57f0*/  UISETP.NE.AND UP2, UPT, UR42, 0x1, UPT ;  /* 0x000000012a00788c */ /* 0x000fe2000bf45270 */
[----:B------:R-:W-:Y:S02]  /*5800*/  UMOV UR4, UR5 ;  /* 0x0000000500047c82 */ /* 0x000fe40008000000 */
[----:B--2---:R-:W-:Y:S03]  /*5810*/  USHF.R.U32.HI UR5, URZ, UR12, UR4 ;  /* 0x0000000cff057299 */ /* 0x004fe60008011604 */
[----:B------:R-:W-:Y:S02]  /*5820*/  UMOV UR4, UR7 ;  /* 0x0000000700047c82 */ /* 0x000fe40008000000 */
[----:B------:R-:W-:Y:S02]  /*5830*/  USHF.R.U32.HI UR7, URZ, UR57, UR4 ;  /* 0x00000039ff077299 */ /* 0x000fe40008011604 */
[----:B------:R-:W-:Y:S02]  /*5840*/  USEL UR4, UR53, UR5, !UP0 ;  /* 0x0000000535047287 */ /* 0x000fe4000c000000 */
[----:B------:R-:W-:Y:S01]  /*5850*/  USEL UR7, UR60, UR7, !UP1 ;  /* 0x000000073c077287 */ /* 0x000fe2000c800000 */
[----:B------:R-:W-:Y:S01]  /*5860*/  UMOV UR5, UR9 ;  /* 0x0000000900057c82 */ /* 0x000fe20008000000 */
[----:B------:R-:W-:Y:S02]  /*5870*/  UIMAD.WIDE.U32 UR8, UR4, UR40, URZ ;  /* 0x00000028040872a5 */ /* 0x000fe4000f8e00ff */
[----:B------:R-:W-:Y:S03]  /*5880*/  USHF.R.U32.HI UR6, URZ, UR12, UR5 ;  /* 0x0000000cff067299 */ /* 0x000fe60008011605 */
[----:B------:R-:W-:Y:S01]  /*5890*/  UMOV UR5, UR11 ;  /* 0x0000000b00057c82 */ /* 0x000fe20008000000 */
[----:B------:R-:W-:Y:S02]  /*58a0*/  UIMAD.WIDE.U32 UR10, UR7, UR40, URZ ;  /* 0x00000028070a72a5 */ /* 0x000fe4000f8e00ff */
[----:B------:R-:W-:Y:S02]  /*58b0*/  USHF.R.U32.HI UR12, URZ, UR57, UR5 ;  /* 0x00000039ff0c7299 */ /* 0x000fe40008011605 */
[----:B------:R-:W-:Y:S01]  /*58c0*/  USEL UR6, UR37, UR6, !UP0 ;  /* 0x0000000625067287 */ /* 0x000fe2000c000000 */
[----:B------:R-:W-:Y:S02]  /*58d0*/  UMOV UR5, UR9 ;  /* 0x0000000900057c82 */ /* 0x000fe40008000000 */
[----:B------:R-:W-:Y:S01]  /*58e0*/  UMOV UR10, UR11 ;  /* 0x0000000b000a7c82 */ /* 0x000fe20008000000 */
[----:B------:R-:W-:Y:S02]  /*58f0*/  @UP2 USHF.R.U32.HI UR4, URZ, UR41, UR5 ;  /* 0x00000029ff042299 */ /* 0x000fe40008011605 */
[----:B------:R-:W-:Y:S02]  /*5900*/  @UP2 USHF.R.U32.HI UR7, URZ, UR41, UR10 ;  /* 0x00000029ff072299 */ /* 0x000fe4000801160a */
[----:B------:R-:W-:Y:S02]  /*5910*/  UIMAD UR4, UR42, UR4, URZ ;  /* 0x000000042a0472a4 */ /* 0x000fe4000f8e02ff */
        /* <DEDUP_REMOVED lines=8> */
[----:B------:R-:W-:Y:S02]  /*59a0*/  USEL UR11, UR6, UR4, !UP2 ;  /* 0x00000004060b7287 */ /* 0x000fe4000d000000 */
[----:B------:R-:W-:Y:S02]  /*59b0*/  UIADD3 UR8, UPT, UPT, -UR5, URZ, URZ ;  /* 0x000000ff05087290 */ /* 0x000fe4000fffe1ff */
[----:B------:R-:W-:Y:S01]  /*59c0*/  UIADD3 UR10, UPT, UPT, -UR11, URZ, URZ ;  /* 0x000000ff0b0a7290 */ /* 0x000fe2000fffe1ff */
[----:B------:R-:W-:Y:S01]  /*59d0*/  @!UP0 UMOV UR4, UR9 ;  /* 0x0000000900048c82 */ /* 0x000fe20008000000 */
[----:B------:R-:W-:Y:S02]  /*59e0*/  UIADD3 UR9, UPT, UPT, -UR6, URZ, URZ ;  /* 0x000000ff06097290 */ /* 0x000fe4000fffe1ff */
[----:B------:R-:W-:Y:S02]  /*59f0*/  @!UP0 USHF.R.U32.HI UR4, URZ, UR41, UR4 ;  /* 0x00000029ff048299 */ /* 0x000fe40008011604 */
[----:B------:R-:W-:Y:S02]  /*5a00*/  UIMAD UR10, UR42, UR10, UR6 ;  /* 0x0000000a2a0a72a4 */ /* 0x000fe4000f8e0206 */
[----:B------:R-:W-:Y:S04]  /*5a10*/  @!UP0 USEL UR4, UR5, UR4, !UP2 ;  /* 0x0000000405048287 */ /* 0x000fe8000d000000 */
[----:B------:R-:W-:Y:S02]  /*5a20*/  @!UP0 UIMAD UR10, UR7, UR10, UR4 ;  /* 0x0000000a070a82a4 */ /* 0x000fe4000f8e0204 */
[----:B------:R-:W-:Y:S02]  /*5a30*/  @!UP0 UIADD3 UR11, UPT, UPT, UR11, -UR4, URZ ;  /* 0x800000040b0b8290 */ /* 0x000fe4000fffe0ff */
[----:B------:R-:W-:Y:S02]  /*5a40*/  UIMAD UR7, UR43, UR8, UR38 ;  /* 0x000000082b0772a4 */ /* 0x000fe4000f8e0226 */
[----:B------:R-:W-:Y:S02]  /*5a50*/  @!UP0 UIMAD UR6, UR11, UR42, UR5 ;  /* 0x0000002a0b0682a4 */ /* 0x000fe4000f8e0205 */
[----:B------:R-:W-:Y:S01]  /*5a60*/  UIMAD UR4, UR58, UR9, UR37 ;  /* 0x000000093a0472a4 */ /* 0x000fe2000f8e0225 */
[----:B------:R-:W-:Y:S02]  /*5a70*/  @!UP0 UMOV UR5, UR10 ;  /* 0x0000000a00058c82 */ /* 0x000fe40008000000 */
[----:B------:R-:W-:Y:S02]  /*5a80*/  UIMAD UR38, UR5, UR43, UR7 ;  /* 0x0000002b052672a4 */ /* 0x000fe4000f8e0207 */
[----:B------:R-:W-:Y:S11]  /*5a90*/  UIMAD UR37, UR6, UR58, UR4 ;  /* 0x0000003a062572a4 */ /* 0x000ff6000f8e0204 */
[----:B------:R-:W-:Y:S01]  /*5aa0*/  @!UPT UIADD3 URZ, UPT, UPT, URZ, URZ, URZ ;  /* 0x000000fffffff290 */ /* 0x000fe2000fffe0ff */
.L_x_91:
[----:B------:R-:W-:Y:S01]  /*5ab0*/  UISETP.NE.AND UP0, UPT, UR39, 0x1, UPT ;  /* 0x000000012700788c */ /* 0x000fe2000bf05270 */
[----:B------:R-:W-:Y:S01]  /*5ac0*/  LOP3.LUT P0, RZ, R49, 0x1b0, RZ, 0xc0, !PT ;  /* 0x000001b031ff7812 */ /* 0x000fe2000780c0ff */
[----:B------:R-:W-:Y:S01]  /*5ad0*/  USHF.L.U32 UR50, UR16, 0x6, URZ ;  /* 0x0000000610327899 */ /* 0x000fe200080006ff */
[----:B------:R-:W-:Y:S01]  /*5ae0*/  BSSY.RECONVERGENT B6, `(.L_x_92) ;  /* 0x0000034000067945 */ /* 0x000fe20003800200 */
[----:B------:R-:W-:Y:S01]  /*5af0*/  USHF.L.U32 UR49, UR20, 0x7, URZ ;  /* 0x0000000714317899 */ /* 0x000fe200080006ff */
[----:B------:R-:W-:Y:S06]  /*5b00*/  IADD3 R51, PT, PT, R51, 0x1, RZ ;  /* 0x0000000133337810 */ /* 0x000fec0007ffe0ff */
[----:B------:R-:W2:Y:S01]  /*5b10*/  @!UP0 LDCU.128 UR12, c[0x0][0xb10] ;  /* 0x00016200ff0c87ac */ /* 0x000ea20008000c00 */
[----:B------:R-:W3:Y:S01]  /*5b20*/  @!UP0 LDCU UR5, c[0x0][0xb0c] ;  /* 0x00016180ff0587ac */ /* 0x000ee20008000800 */
[----:B------:R-:W4:Y:S01]  /*5b30*/  @!UP0 LDCU UR10, c[0x0][0xb20] ;  /* 0x00016400ff0a87ac */ /* 0x000f220008000800 */
[----:B--2---:R-:W-:Y:S02]  /*5b40*/  UIMAD.WIDE.U32 UR8, UR38, UR12, URZ ;  /* 0x0000000c260872a5 */ /* 0x004fe4000f8e00ff */
[----:B------:R-:W-:Y:S02]  /*5b50*/  UIMAD.WIDE.U32 UR6, UR37, UR15, URZ ;  /* 0x0000000f250672a5 */ /* 0x000fe4000f8e00ff */
[----:B------:R-:W-:Y:S03]  /*5b60*/  @!UP0 UISETP.NE.AND UP1, UPT, UR14, 0x1, UPT ;  /* 0x000000010e00888c */ /* 0x000fe6000bf25270 */
[----:B------:R-:W-:Y:S01]  /*5b70*/  @!UP0 UMOV UR4, UR9 ;  /* 0x0000000900048c82 */ /* 0x000fe20008000000 */
[----:B---3--:R-:W-:Y:S02]  /*5b80*/  @!UP0 UISETP.NE.AND UP2, UPT, UR5, 0x1, UPT ;  /* 0x000000010500888c */ /* 0x008fe4000bf45270 */
[----:B------:R-:W-:Y:S01]  /*5b90*/  @!UP0 USHF.R.U32.HI UR4, URZ, UR13, UR4 ;  /* 0x0000000dff048299 */ /* 0x000fe20008011604 */
[----:B------:R-:W-:Y:S02]  /*5ba0*/  @!UP0 UMOV UR6, UR7 ;  /* 0x0000000700068c82 */ /* 0x000fe40008000000 */
[----:B----4-:R-:W-:Y:S02]  /*5bb0*/  @!UP0 USHF.R.U32.HI UR6, URZ, UR10, UR6 ;  /* 0x0000000aff068299 */ /* 0x010fe40008011606 */
[----:B------:R-:W-:Y:S02]  /*5bc0*/  @!UP0 USEL UR7, UR38, UR4, !UP2 ;  /* 0x0000000426078287 */ /* 0x000fe4000d000000 */
[----:B------:R-:W-:Y:S04]  /*5bd0*/  @!UP0 USEL UR6, UR37, UR6, !UP1 ;  /* 0x0000000625068287 */ /* 0x000fe8000c800000 */
[----:B------:R-:W-:Y:S02]  /*5be0*/  @!UP0 UIADD3 UR4, UPT, UPT, -UR7, UR6, URZ ;  /* 0x0000000607048290 */ /* 0x000fe4000fffe1ff */
[----:B------:R-:W-:Y:S02]  /*5bf0*/  @!UP0 UIADD3 UR6, UPT, UPT, UR7, -UR6, URZ ;  /* 0x8000000607068290 */ /* 0x000fe4000fffe0ff */
[----:B------:R-:W-:Y:S02]  /*5c00*/  @!UP0 UIMAD UR38, UR4, UR5, UR38 ;  /* 0x00000005042682a4 */ /* 0x000fe4000f8e0226 */
[----:B------:R-:W-:Y:S01]  /*5c10*/  @!UP0 UIMAD UR37, UR6, UR14, UR37 ;  /* 0x0000000e062582a4 */ /* 0x000fe2000f8e0225 */
[----:B------:R-:W-:Y:S11]  /*5c20*/  @!P0 BRA `(.L_x_93) ;  /* 0x00000000007c8947 */ /* 0x000ff60003800000 */
[----:B------:R-:W2:Y:S01]  /*5c30*/  LDCU.64 UR8, c[0x4][0x80] ;  /* 0x01001000ff0877ac */ /* 0x000ea20008000a00 */
[----:B------:R-:W-:Y:S01]  /*5c40*/  MOV R2, 0x0 ;  /* 0x0000000000027802 */ /* 0x000fe20000000f00 */
[----:B------:R-:W-:Y:S02]  /*5c50*/  HFMA2 R12, -RZ, RZ, 0, 5.9604644775390625e-08 ;  /* 0x00000001ff0c7431 */ /* 0x000fe400000001ff */
[----:B------:R-:W-:Y:S01]  /*5c60*/  IMAD.MOV.U32 R8, RZ, RZ, 0x70 ;  /* 0x00000070ff087424 */ /* 0x000fe200078e00ff */
[----:B------:R3:W4:Y:S01]  /*5c70*/  LDC.64 R14, c[0x4][R2] ;  /* 0x01000000020e7b82 */ /* 0x0007220000000a00 */
[----:B------:R-:W1:Y:S01]  /*5c80*/  LDCU.64 UR6, c[0x4][0x88] ;  /* 0x01001100ff0677ac */ /* 0x000e620008000a00 */
[----:B------:R-:W-:Y:S01]  /*5c90*/  IMAD.MOV.U32 R13, RZ, RZ, RZ ;  /* 0x000000ffff0d7224 */ /* 0x000fe200078e00ff */
[----:B------:R-:W1:Y:S01]  /*5ca0*/  LDCU.64 UR4, c[0x4][0x8] ;  /* 0x01000100ff0477ac */ /* 0x000e620008000a00 */
[----:B--2---:R-:W-:Y:S01]  /*5cb0*/  MOV R5, UR9 ;  /* 0x0000000900057c02 */ /* 0x004fe20008000f00 */
[----:B------:R-:W-:Y:S01]  /*5cc0*/  IMAD.U32 R4, RZ, RZ, UR8 ;  /* 0x00000008ff047e24 */ /* 0x000fe2000f8e00ff */
[----:B-1----:R-:W-:Y:S01]  /*5cd0*/  MOV R7, UR7 ;  /* 0x0000000700077c02 */ /* 0x002fe20008000f00 */
[----:B------:R-:W-:Y:S01]  /*5ce0*/  IMAD.U32 R6, RZ, RZ, UR6 ;  /* 0x00000006ff067e24 */ /* 0x000fe2000f8e00ff */
[----:B------:R-:W-:Y:S01]  /*5cf0*/  MOV R11, UR5 ;  /* 0x00000005000b7c02 */ /* 0x000fe20008000f00 */
[----:B------:R-:W-:Y:S02]  /*5d00*/  IMAD.U32 R10, RZ, RZ, UR4 ;  /* 0x00000004ff0a7e24 */ /* 0x000fe4000f8e00ff */
[----:B------:R-:W-:Y:S07]  /*5d10*/  LEPC R20, `(.L_x_94) ;  /* 0x000000001014794e */ /* 0x000fee0000000000 */
[----:B---345:R-:W-:Y:S05]  /*5d20*/  CALL.ABS.NOINC R14 ;  /* 0x000000000e007343 */ /* 0x038fea0003c00000 */
.L_x_94:
[----:B------:R-:W1:Y:S01]  /*5d30*/  LDCU.64 UR8, c[0x4][0x80] ;  /* 0x01001000ff0877ac */ /* 0x000e620008000a00 */
[----:B------:R-:W2:Y:S01]  /*5d40*/  LDC.64 R2, c[0x4][R2] ;  /* 0x0100000002027b82 */ /* 0x000ea20000000a00 */
[----:B------:R-:W-:Y:S02]  /*5d50*/  HFMA2 R12, -RZ, RZ, 0, 5.9604644775390625e-08 ;  /* 0x00000001ff0c7431 */ /* 0x000fe400000001ff */
[----:B------:R-:W-:Y:S02]  /*5d60*/  IMAD.MOV.U32 R8, RZ, RZ, 0x70 ;  /* 0x00000070ff087424 */ /* 0x000fe400078e00ff */
[----:B------:R-:W-:Y:S01]  /*5d70*/  IMAD.MOV.U32 R13, RZ, RZ, RZ ;  /* 0x000000ffff0d7224 */ /* 0x000fe200078e00ff */
[----:B------:R-:W3:Y:S01]  /*5d80*/  LDCU.64 UR6, c[0x4][0x88] ;  /* 0x01001100ff0677ac */ /* 0x000ee20008000a00 */
[----:B------:R-:W4:Y:S01]  /*5d90*/  LDCU.64 UR4, c[0x4][0x8] ;  /* 0x01000100ff0477ac */ /* 0x000f220008000a00 */
[----:B-1----:R-:W-:Y:S02]  /*5da0*/  MOV R4, UR8 ;  /* 0x0000000800047c02 */ /* 0x002fe40008000f00 */
[----:B------:R-:W-:Y:S02]  /*5db0*/  MOV R5, UR9 ;  /* 0x0000000900057c02 */ /* 0x000fe40008000f00 */
[----:B---3--:R-:W-:Y:S01]  /*5dc0*/  MOV R7, UR7 ;  /* 0x0000000700077c02 */ /* 0x008fe20008000f00 */
[----:B------:R-:W-:Y:S01]  /*5dd0*/  IMAD.U32 R6, RZ, RZ, UR6 ;  /* 0x00000006ff067e24 */ /* 0x000fe2000f8e00ff */
[----:B----4-:R-:W-:Y:S01]  /*5de0*/  MOV R11, UR5 ;  /* 0x00000005000b7c02 */ /* 0x010fe20008000f00 */
[----:B------:R-:W-:Y:S02]  /*5df0*/  IMAD.U32 R10, RZ, RZ, UR4 ;  /* 0x00000004ff0a7e24 */ /* 0x000fe4000f8e00ff */
[----:B------:R-:W-:Y:S07]  /*5e00*/  LEPC R20, `(.L_x_93) ;  /* 0x000000001014794e */ /* 0x000fee0000000000 */
[----:B--2---:R-:W-:Y:S05]  /*5e10*/  CALL.ABS.NOINC R2 ;  /* 0x0000000002007343 */ /* 0x004fea0003c00000 */
.L_x_93:
[----:B------:R-:W-:Y:S05]  /*5e20*/  BSYNC.RECONVERGENT B6 ;  /* 0x0000000000067941 */ /* 0x000fea0003800200 */
.L_x_92:
[----:B------:R-:W-:Y:S02]  /*5e30*/  R2UR UR6, R48 ;  /* 0x00000000300672ca */ /* 0x000fe400000e0000 */
[----:B------:R-:W-:Y:S02]  /*5e40*/  R2UR UR5, R58 ;  /* 0x000000003a0572ca */ /* 0x000fe400000e0000 */
[----:B------:R-:W-:Y:S02]  /*5e50*/  R2UR UR4, R57 ;  /* 0x00000000390472ca */ /* 0x000fe400000e0000 */
[----:B------:R-:W-:Y:S02]  /*5e60*/  ISETP.NE.U32.AND P4, PT, R42, RZ, PT ;  /* 0x000000ff2a00720c */ /* 0x000fe40003f85070 */
[----:B------:R-:W-:Y:S02]  /*5e70*/  ISETP.NE.U32.AND P2, PT, RZ, UR54, PT ;  /* 0x00000036ff007c0c */ /* 0x000fe4000bf45070 */
[----:B------:R-:W-:Y:S02]  /*5e80*/  ISETP.NE.AND.EX P4, PT, R43, RZ, PT, P4 ;  /* 0x000000ff2b00720c */ /* 0x000fe40003f85340 */
[----:B------:R-:W-:Y:S01]  /*5e90*/  ISETP.NE.AND.EX P2, PT, RZ, UR55, PT, P2 ;  /* 0x00000037ff007c0c */ /* 0x000fe2000bf45320 */
[----:B------:R-:W-:Y:S02]  /*5ea0*/  UISETP.NE.AND UP2, UPT, UR6, URZ, UPT ;  /* 0x000000ff0600728c */ /* 0x000fe4000bf45270 */
[----:B------:R-:W-:Y:S04]  /*5eb0*/  UISETP.NE.U32.AND UP0, UPT, UR5, URZ, UPT ;  /* 0x000000ff0500728c */ /* 0x000fe8000bf05070 */
[----:B------:R-:W-:Y:S01]  /*5ec0*/  UISETP.NE.AND.EX UP1, UPT, UR4, URZ, UPT, UP0 ;  /* 0x000000ff0400728c */ /* 0x000fe2000bf25300 */
[----:B------:R-:W-:Y:S01]  /*5ed0*/  PLOP3.LUT P1, PT, PT, PT, UP2, 0x80, 0x8 ;  /* 0x000000000008781c */ /* 0x000fe20003f2f028 */
[----:B------:R-:W-:Y:S03]  /*5ee0*/  UPLOP3.LUT UP0, UPT, UPT, UPT, UPT, 0x40, 0x4 ;  /* 0x000000000004789c */ /* 0x000fe60003f0e870 */
[----:B------:R-:W-:Y:S06]  /*5ef0*/  @UP2 UPLOP3.LUT UP0, UPT, UPT, UPT, UP1, 0x80, 0x8 ;  /* 0x000000000008289c */ /* 0x000fec0003f0f010 */
[----:B------:R-:W-:Y:S01]  /*5f00*/  PLOP3.LUT P0, PT, PT, PT, UP0, 0x80, 0x8 ;  /* 0x000000000008781c */ /* 0x000fe20003f0f008 */
[----:B------:R-:W-:Y:S01]  /*5f10*/  @!UPT UIADD3 URZ, UPT, UPT, URZ, URZ, URZ ;  /* 0x000000fffffff290 */ /* 0x000fe2000fffe0ff */
[----:B------:R-:W-:Y:S11]  /*5f20*/  BRA.U !UP1, `(.L_x_95) ;  /* 0x0000000109407547 */ /* 0x000ff6000b800000 */
[----:B------:R-:W-:Y:S01]  /*5f30*/  UISETP.NE.U32.AND UP0, UPT, UR54, URZ, UPT ;  /* 0x000000ff3600728c */ /* 0x000fe2000bf05070 */
[----:B------:R-:W-:Y:S01]  /*5f40*/  R2UR UR6, R58 ;  /* 0x000000003a0672ca */ /* 0x000fe200000e0000 */
[----:B------:R-:W2:Y:S01]  /*5f50*/  LDCU.64 UR8, c[0x0][0x358] ;  /* 0x00006b00ff0877ac */ /* 0x000ea20008000a00 */
[----:B------:R-:W-:Y:S02]  /*5f60*/  HFMA2 R45, -RZ, RZ, 0, 5.9604644775390625e-08 ;  /* 0x00000001ff2d7431 */ /* 0x000fe400000001ff */
[----:B-1----:R-:W-:Y:S01]  /*5f70*/  IMAD.MOV.U32 R0, RZ, RZ, 0x1 ;  /* 0x00000001ff007424 */ /* 0x002fe200078e00ff */
[----:B------:R-:W-:Y:S06]  /*5f80*/  UISETP.NE.AND.EX UP0, UPT, UR55, URZ, UPT, UP0 ;  /* 0x000000ff3700728c */ /* 0x000fec000bf05300 */
[----:B------:R-:W-:Y:S05]  /*5f90*/  PLOP3.LUT P3, PT, PT, PT, UP0, 0x80, 0x8 ;  /* 0x000000000008781c */ /* 0x000fea0003f6f008 */
[----:B------:R-:W1:Y:S01]  /*5fa0*/  @UP0 LDCU.64 UR4, c[0x0][0x888] ;  /* 0x00011100ff0407ac */ /* 0x000e620008000a00 */
[----:B------:R-:W-:Y:S07]  /*5fb0*/  @UP0 UIMAD UR6, UR36, UR6, URZ ;  /* 0x00000006240602a4 */ /* 0x000fee000f8e02ff */
[----:B------:R-:W-:Y:S01]  /*5fc0*/  @!P3 PRMT R45, R0, 0x7610, R45 ;  /* 0x00007610002db816 */ /* 0x000fe2000000002d */
[----:B-1----:R-:W-:Y:S06]  /*5fd0*/  @UP0 UIMAD.WIDE UR4, UR6, 0x4, UR4 ;  /* 0x00000004060408a5 */ /* 0x002fec000f8e0204 */
[----:B------:R-:W-:Y:S02]  /*5fe0*/  IMAD.U32 R2, RZ, RZ, UR4 ;  /* 0x00000004ff027e24 */ /* 0x000fe4000f8e00ff */
[----:B------:R-:W-:Y:S03]  /*5ff0*/  IMAD.U32 R3, RZ, RZ, UR5 ;  /* 0x00000005ff037e24 */ /* 0x000fe6000f8e00ff */
[----:B------:R-:W1:Y:S02]  /*6000*/  @!UP0 LDCU UR4, c[0x0][0x880] ;  /* 0x00011000ff0487ac */ /* 0x000e640008000800 */
[----:B--2--5:R2:W5:Y:S02]  /*6010*/  @P3 LDG.E R27, desc[UR8][R2.64] ;  /* 0x00000008021b3981 */ /* 0x024564000c1e1900 */
[----:B-12---:R-:W-:Y:S02]  /*6020*/  @!P3 MOV R27, UR4 ;  /* 0x00000004001bbc02 */ /* 0x006fe40008000f00 */
.L_x_95:
[----:B------:R-:W-:Y:S05]  /*6030*/  @!P4 BRA `(.L_x_96) ;  /* 0x000000000024c947 */ /* 0x000fea0003800000 */
[----:B------:R-:W-:Y:S01]  /*6040*/  ISETP.NE.U32.AND P3, PT, R40, RZ, PT ;  /* 0x000000ff2800720c */ /* 0x000fe20003f65070 */
[----:B------:R-:W2:Y:S03]  /*6050*/  LDCU.64 UR4, c[0x0][0x358] ;  /* 0x00006b00ff0477ac */ /* 0x000ea60008000a00 */
[----:B------:R-:W-:Y:S11]  /*6060*/  ISETP.NE.AND.EX P3, PT, R41, RZ, PT, P3 ;  /* 0x000000ff2900720c */ /* 0x000ff60003f65330 */
[----:B------:R-:W-:Y:S02]  /*6070*/  @!UPT UIADD3 URZ, UPT, UPT, URZ, URZ, URZ ;  /* 0x000000fffffff290 */ /* 0x000fe4000fffe0ff */
[----:B------:R-:W3:Y:S01]  /*6080*/  @P3 LDC.64 R2, c[0x0][0x8a8] ;  /* 0x00022a00ff023b82 */ /* 0x000ee20000000a00 */
[----:B-1----:R-:W-:Y:S04]  /*6090*/  @P3 IMAD R0, R42, UR36, RZ ;  /* 0x000000242a003c24 */ /* 0x002fe8000f8e02ff */
[----:B---3--:R-:W-:Y:S05]  /*60a0*/  @P3 IMAD.WIDE R2, R0, 0x4, R2 ;  /* 0x0000000400023825 */ /* 0x008fea00078e0202 */
[----:B--2--5:R2:W5:Y:S02]  /*60b0*/  @P3 LDG.E R24, desc[UR4][R2.64] ;  /* 0x0000000402183981 */ /* 0x024564000c1e1900 */
[----:B--2---:R-:W3:Y:S02]  /*60c0*/  @!P3 LDC R24, c[0x0][0x8a0] ;  /* 0x00022800ff18bb82 */ /* 0x004ee40000000800 */
.L_x_96:
[----:B-----5:R-:W-:Y:S01]  /*60d0*/  FSETP.NEU.AND P3, PT, R27, RZ, PT ;  /* 0x000000ff1b00720b */ /* 0x020fe20003f6d000 */
[----:B------:R-:W-:Y:S01]  /*60e0*/  IMAD.SHL.U32 R63, R44, 0x2, RZ ;  /* 0x000000022c3f7824 */ /* 0x000fe200078e00ff */
[----:B------:R-:W-:Y:S01]  /*60f0*/  SEL R4, RZ, 0xffffffff, P2 ;  /* 0xffffffffff047807 */ /* 0x000fe20001000000 */
[----:B------:R-:W-:Y:S01]  /*6100*/  BSSY B1, `(.L_x_97) ;  /* 0x0000036000017945 */ /* 0x000fe20003800000 */
[----:B------:R-:W-:Y:S01]  /*6110*/  @P1 LOP3.LUT P2, RZ, R45, 0xff, RZ, 0xc0, !PT ;  /* 0x000000ff2dff1812 */ /* 0x000fe2000784c0ff */
[----:B------:R-:W-:Y:S01]  /*6120*/  VIADD R61, R63, UR44 ;  /* 0x0000002c3f3d7c36 */ /* 0x000fe20008000000 */
[----:B-1----:R-:W-:Y:S01]  /*6130*/  @P1 SEL R0, RZ, 0xffffffff, P3 ;  /* 0xffffffffff001807 */ /* 0x002fe20001800000 */
[----:B------:R-:W-:Y:S01]  /*6140*/  IMAD.MOV.U32 R64, RZ, RZ, 0x1 ;  /* 0x00000001ff407424 */ /* 0x000fe200078e00ff */
[----:B------:R-:W-:Y:S01]  /*6150*/  LOP3.LUT R54, R54, 0x1, RZ, 0x3c, !PT ;  /* 0x0000000136367812 */ /* 0x000fe200078e3cff */
[----:B------:R-:W-:Y:S01]  /*6160*/  IMAD.MOV.U32 R62, RZ, RZ, RZ ;  /* 0x000000ffff3e7224 */ /* 0x000fe200078e00ff */
[----:B------:R-:W-:Y:S02]  /*6170*/  @P0 SEL R0, R4, R0, !P2 ;  /* 0x0000000004000207 */ /* 0x000fe40005000000 */
[----:B------:R-:W-:Y:S02]  /*6180*/  CS2R R38, SRZ ;  /* 0x0000000000267805 */ /* 0x000fe4000001ff00 */
[----:B------:R-:W-:Y:S02]  /*6190*/  LEA R26, R22, UR44, 0x3 ;  /* 0x0000002c161a7c11 */ /* 0x000fe4000f8e18ff */
[----:B------:R-:W-:Y:S02]  /*61a0*/  CS2R R36, SRZ ;  /* 0x0000000000247805 */ /* 0x000fe4000001ff00 */
[----:B------:R-:W-:Y:S02]  /*61b0*/  @P1 LOP3.LUT R0, R0, 0x1, RZ, 0xc0, !PT ;  /* 0x0000000100001812 */ /* 0x000fe400078ec0ff */
[----:B------:R-:W-:Y:S02]  /*61c0*/  CS2R R30, SRZ ;  /* 0x00000000001e7805 */ /* 0x000fe4000001ff00 */
[----:B------:R-:W-:Y:S02]  /*61d0*/  SHF.L.U32 R2, R53, 0x1f, RZ ;  /* 0x0000001f35027819 */ /* 0x000fe400000006ff */
[----:B------:R-:W-:Y:S02]  /*61e0*/  CS2R R28, SRZ ;  /* 0x00000000001c7805 */ /* 0x000fe4000001ff00 */
[----:B------:R-:W-:Y:S01]  /*61f0*/  ISETP.NE.U32.OR P5, PT, R0, 0x1, !P1 ;  /* 0x000000010000780c */ /* 0x000fe20004fa5470 */
[----:B------:R-:W-:Y:S01]  /*6200*/  IMAD.IADD R60, R55, 0x1, R61 ;  /* 0x00000001373c7824 */ /* 0x000fe200078e023d */
[----:B------:R-:W-:Y:S02]  /*6210*/  PLOP3.LUT P2, PT, PT, PT, UP1, 0x80, 0x8 ;  /* 0x000000000008781c */ /* 0x000fe40003f4f018 */
[----:B------:R-:W-:Y:S02]  /*6220*/  LEA.HI R25, R22, R22, RZ, 0x1 ;  /* 0x0000001616197211 */ /* 0x000fe400078f08ff */
[----:B------:R-:W-:Y:S02]  /*6230*/  LOP3.LUT P4, R50, R45, 0xff, RZ, 0xc0, !PT ;  /* 0x000000ff2d327812 */ /* 0x000fe4000788c0ff */
[----:B------:R-:W-:Y:S02]  /*6240*/  SEL R3, RZ, 0xffffffff, P3 ;  /* 0xffffffffff037807 */ /* 0x000fe40001800000 */
[----:B------:R-:W-:Y:S03]  /*6250*/  P2R R59, PR, RZ, 0x20 ;  /* 0x00000020ff3b7803 */ /* 0x000fe60000000000 */
[----:B------:R-:W-:Y:S02]  /*6260*/  @P5 SHF.L.U32 R0, R54, 0x1f, RZ ;  /* 0x0000001f36005819 */ /* 0x000fe400000006ff */
[----:B------:R-:W-:Y:S02]  /*6270*/  @P2 SEL R3, R4, R3, !P4 ;  /* 0x0000000304032207 */ /* 0x000fe40006000000 */
[----:B------:R1:W2:Y:S02]  /*6280*/  @P5 SYNCS.PHASECHK.TRANS64.TRYWAIT P1, [UR44+0x40], R0 ;  /* 0x00004000ff0055a7 */ /* 0x0002a4000802112c */
[----:B------:R-:W-:Y:S04]  /*6290*/  LOP3.LUT R3, R3, 0x1, RZ, 0xc0, !PT ;  /* 0x0000000103037812 */ /* 0x000fe800078ec0ff */
[----:B------:R-:W-:Y:S04]  /*62a0*/  ISETP.NE.U32.AND P2, PT, R3, 0x1, PT ;  /* 0x000000010300780c */ /* 0x000fe80003f45070 */
[----:B------:R-:W-:Y:S01]  /*62b0*/  P2R R65, PR, RZ, 0x4 ;  /* 0x00000004ff417803 */ /* 0x000fe20000000000 */
[----:B------:R4:W3:Y:S01]  /*62c0*/  SYNCS.PHASECHK.TRANS64.TRYWAIT P0, [R26+URZ+0xb0], R2 ;  /* 0x0000b0021a0075a7 */ /* 0x0008e200080011ff */
[C---:B-1----:R-:W-:Y:S01]  /*62d0*/  IMAD.SHL.U32 R0, R25.reuse, 0x40, RZ ;  /* 0x0000004019007824 */ /* 0x042fe200078e00ff */
[----:B------:R-:W-:Y:S04]  /*62e0*/  LOP3.LUT R25, R25, 0xffe, RZ, 0xc0, !PT ;  /* 0x00000ffe19197812 */ /* 0x000fe800078ec0ff */
[----:B------:R-:W-:Y:S01]  /*62f0*/  LOP3.LUT R0, R0, 0xffffff80, RZ, 0xc0, !PT ;  /* 0xffffff8000007812 */ /* 0x000fe200078ec0ff */
[----:B------:R-:W-:Y:S04]  /*6300*/  IMAD.IADD R25, R22, 0x1, -R25 ;  /* 0x0000000116197824 */ /* 0x000fe800078e0a19 */
[----:B------:R-:W-:Y:S04]  /*6310*/  IMAD.IADD R0, R23, 0x1, R0 ;  /* 0x0000000117007824 */ /* 0x000fe800078e0200 */
[----:B------:R-:W-:Y:S01]  /*6320*/  IMAD R25, R25, 0x100000, R0 ;  /* 0x0010000019197824 */ /* 0x000fe200078e0200 */
[----:B--2---:R-:W-:Y:S01]  /*6330*/  @P5 SEL R64, RZ, 0x1, !P1 ;  /* 0x00000001ff405807 */ /* 0x004fe20004800000 */
[----:B----4-:R-:W-:Y:S06]  /*6340*/  @!P5 BRA `(.L_x_98) ;  /* 0x000000000044d947 */ /* 0x010fec0003800000 */
[----:B------:R-:W-:Y:S01]  /*6350*/  IMAD.MOV.U32 R38, RZ, RZ, RZ ;  /* 0x000000ffff267224 */ /* 0x000fe200078e00ff */
[----:B------:R-:W-:Y:S01]  /*6360*/  ISETP.NE.AND P1, PT, R64, RZ, PT ;  /* 0x000000ff4000720c */ /* 0x000fe20003f25270 */
[----:B------:R-:W-:Y:S01]  /*6370*/  BSSY B0, `(.L_x_99) ;  /* 0x0000008000007945 */ /* 0x000fe20003800000 */
[----:B------:R-:W-:Y:S02]  /*6380*/  CS2R R30, SRZ ;  /* 0x00000000001e7805 */ /* 0x000fe4000001ff00 */
[----:B------:R-:W-:Y:S02]  /*6390*/  CS2R R28, SRZ ;  /* 0x00000000001c7805 */ /* 0x000fe4000001ff00 */
[----:B------:R-:W-:Y:S07]  /*63a0*/  CS2R R36, SRZ ;  /* 0x0000000000247805 */ /* 0x000fee000001ff00 */
[----:B------:R-:W-:Y:S05]  /*63b0*/  @P1 BRA `(.L_x_100) ;  /* 0x00000000000c1947 */ /* 0x000fea0003800000 */
[----:B------:R-:W-:Y:S04]  /*63c0*/  SHF.L.U32 R3, R54, 0x1f, RZ ;  /* 0x0000001f36037819 */ /* 0x000fe800000006ff */
[----:B------:R-:W1:Y:S02]  /*63d0*/  SYNCS.PHASECHK.TRANS64.TRYWAIT P1, [UR44+0x40], R3 ;  /* 0x00004003ff0075a7 */ /* 0x000e64000802112c */
[----:B-1----:R-:W-:Y:S05]  /*63e0*/  @!P1 BRA `(.L_x_101) ;  /* 0x0000002c00b09947 */ /* 0x002fea0003800000 */
.L_x_100:
[----:B------:R-:W-:Y:S05]  /*63f0*/  BSYNC B0 ;  /* 0x0000000000007941 */ /* 0x000fea0003800000 */
.L_x_99:
[----:B------:R-:W-:Y:S01]  /*6400*/  ISETP.NE.AND P1, PT, R65, RZ, PT ;  /* 0x000000ff4100720c */ /* 0x000fe20003f25270 */
[----:B------:R-:W-:Y:S11]  /*6410*/  HFMA2 R62, -RZ, RZ, 0, 5.9604644775390625e-08 ;  /* 0x00000001ff3e7431 */ /* 0x000ff600000001ff */
[----:B------:R-:W-:Y:S01]  /*6420*/  @!UPT UIADD3 URZ, UPT, UPT, URZ, URZ, URZ ;  /* 0x000000fffffff290 */ /* 0x000fe2000fffe0ff */
[----:B------:R-:W-:Y:S05]  /*6430*/  @P1 WARPSYNC.ALL ;  /* 0x0000000000001948 */ /* 0x000fea0003800000 */
[----:B------:R2:W4:Y:S04]  /*6440*/  @P1 LDSM.16.M88.4 R28, [R63+UR44+0x200] ;  /* 0x0002002c3f1c183b */ /* 0x0005280008000200 */
[----:B------:R2:W1:Y:S02]  /*6450*/  @P1 LDSM.16.M88.4 R36, [R60+0x200] ;  /* 0x000200003c24183b */ /* 0x0004640000000200 */
.L_x_98:
[----:B------:R-:W-:Y:S05]  /*6460*/  BSYNC B1 ;  /* 0x0000000000017941 */ /* 0x000fea0003800000 */
.L_x_97:
[----:B-1----:R-:W-:Y:S04]  /*6470*/  SHF.R.U32.HI R0, RZ, 0x15, R25 ;  /* 0x00000015ff007819 */ /* 0x002fe80000011619 */
[----:B------:R-:W-:Y:S01]  /*6480*/  LOP3.LUT P1, RZ, R0, 0x3, R46, 0x48, !PT ;  /* 0x0000000300ff7812 */ /* 0x000fe2000782482e */
[----:B------:R-:W-:Y:S01]  /*6490*/  @!UPT UIADD3 URZ, UPT, UPT, URZ, URZ, URZ ;  /* 0x000000fffffff290 */ /* 0x000fe2000fffe0ff */
[----:B---3--:R-:W-:Y:S11]  /*64a0*/  @P0 BRA `(.L_x_102) ;  /* 0x0000000000080947 */ /* 0x008ff60003800000 */
[----:B------:R-:W1:Y:S02]  /*64b0*/  SYNCS.PHASECHK.TRANS64.TRYWAIT P0, [R26+URZ+0xb0], R2 ;  /* 0x0000b0021a0075a7 */ /* 0x000e6400080011ff */
[----:B-1----:R-:W-:Y:S05]  /*64c0*/  @!P0 BRA `(.L_x_103) ;  /* 0x0000002c00908947 */ /* 0x002fea0003800000 */
.L_x_102:
[----:B------:R-:W-:Y:S05]  /*64d0*/  @!P1 BRA `(.L_x_104) ;  /* 0x0000000000409947 */ /* 0x000fea0003800000 */
[----:B------:R-:W3:Y:S01]  /*64e0*/  LDCU.64 UR8, c[0x4][0x70] ;  /* 0x01000e00ff0877ac */ /* 0x000ee20008000a00 */
[----:B------:R-:W-:Y:S01]  /*64f0*/  MOV R3, 0x0 ;  /* 0x0000000000037802 */ /* 0x000fe20000000f00 */
[----:B------:R-:W-:Y:S02]  /*6500*/  HFMA2 R12, -RZ, RZ, 0, 5.9604644775390625e-08 ;  /* 0x00000001ff0c7431 */ /* 0x000fe400000001ff */
[----:B------:R-:W-:Y:S02]  /*6510*/  IMAD.MOV.U32 R8, RZ, RZ, 0x192 ;  /* 0x00000192ff087424 */ /* 0x000fe400078e00ff */
[----:B------:R-:W-:Y:S01]  /*6520*/  IMAD.MOV.U32 R13, RZ, RZ, RZ ;  /* 0x000000ffff0d7224 */ /* 0x000fe200078e00ff */
[----:B------:R-:W5:Y:S01]  /*6530*/  LDCU.64 UR6, c[0x4][0x78] ;  /* 0x01000f00ff0677ac */ /* 0x000f620008000a00 */
[----:B-1----:R-:W1:Y:S01]  /*6540*/  LDC.64 R2, c[0x4][R3] ;  /* 0x0100000003027b82 */ /* 0x002e620000000a00 */
[----:B------:R-:W2:Y:S01]  /*6550*/  LDCU.64 UR4, c[0x4][0x10] ;  /* 0x01000200ff0477ac */ /* 0x000ea20008000a00 */
[----:B---3--:R-:W-:Y:S01]  /*6560*/  MOV R5, UR9 ;  /* 0x0000000900057c02 */ /* 0x008fe20008000f00 */
[----:B------:R-:W-:Y:S01]  /*6570*/  IMAD.U32 R4, RZ, RZ, UR8 ;  /* 0x00000008ff047e24 */ /* 0x000fe2000f8e00ff */
[----:B-----5:R-:W-:Y:S01]  /*6580*/  MOV R7, UR7 ;  /* 0x0000000700077c02 */ /* 0x020fe20008000f00 */
[----:B------:R-:W-:Y:S01]  /*6590*/  IMAD.U32 R6, RZ, RZ, UR6 ;  /* 0x00000006ff067e24 */ /* 0x000fe2000f8e00ff */
[----:B--2---:R-:W-:Y:S01]  /*65a0*/  MOV R11, UR5 ;  /* 0x00000005000b7c02 */ /* 0x004fe20008000f00 */
[----:B------:R-:W-:Y:S02]  /*65b0*/  IMAD.U32 R10, RZ, RZ, UR4 ;  /* 0x00000004ff0a7e24 */ /* 0x000fe4000f8e00ff */
[----:B------:R-:W-:Y:S07]  /*65c0*/  LEPC R20, `(.L_x_104) ;  /* 0x000000001014794e */ /* 0x000fee0000000000 */
[----:B-1--4-:R-:W-:Y:S05]  /*65d0*/  CALL.ABS.NOINC R2 ;  /* 0x0000000002007343 */ /* 0x012fea0003c00000 */
.L_x_104:
[----:B----4-:R-:W-:Y:S01]  /*65e0*/  SHF.L.U32 R3, R28, 0x10, RZ ;  /* 0x000000101c037819 */ /* 0x010fe200000006ff */
[----:B------:R-:W-:Y:S05]  /*65f0*/  WARPSYNC.ALL ;  /* 0x0000000000007948 */ /* 0x000fea0003800000 */
[----:B------:R-:W-:Y:S01]  /*6600*/  R2UR UR4, R25 ;  /* 0x00000000190472ca */ /* 0x000fe200000e0000 */
[----:B------:R-:W-:Y:S01]  /*6610*/  BSSY.RECONVERGENT B0, `(.L_x_105) ;  /* 0x000004e000007945 */ /* 0x000fe20003800200 */
[C---:B------:R-:W-:Y:S02]  /*6620*/  SHF.L.U32 R20, R29.reuse, 0x10, RZ ;  /* 0x000000101d147819 */ /* 0x040fe400000006ff */
[----:B------:R-:W-:Y:S02]  /*6630*/  LOP3.LUT R21, R29, 0xffff0000, RZ, 0xc0, !PT ;  /* 0xffff00001d157812 */ /* 0x000fe400078ec0ff */
[----:B------:R-:W-:Y:S07]  /*6640*/  ISETP.NE.AND P0, PT, R56, RZ, PT ;  /* 0x000000ff3800720c */ /* 0x000fee0003f05270 */
[----:B------:R-:W3:Y:S02]  /*6650*/  LDTM.16dp256bit.x4 R4, tmem[UR4] ;  /* 0x00000004000479ee */ /* 0x000ee40008120000 */
[----:B---3--:R-:W-:Y:S01]  /*6660*/  FMUL R0, R24, R4 ;  /* 0x0000000418007220 */ /* 0x008fe20000400000 */
[----:B------:R-:W-:Y:S01]  /*6670*/  LOP3.LUT R4, R28, 0xffff0000, RZ, 0xc0, !PT ;  /* 0xffff00001c047812 */ /* 0x000fe200078ec0ff */
[C---:B-1----:R-:W-:Y:S01]  /*6680*/  FMUL R2, R24.reuse, R5 ;  /* 0x0000000518027220 */ /* 0x042fe20000400000 */
[C---:B------:R-:W-:Y:S01]  /*6690*/  FMUL R7, R24.reuse, R7 ;  /* 0x0000000718077220 */ /* 0x040fe20000400000 */
[C---:B------:R-:W-:Y:S01]  /*66a0*/  FFMA R0, R27.reuse, R3, R0 ;  /* 0x000000031b007223 */ /* 0x040fe20000000000 */
[C---:B------:R-:W-:Y:S01]  /*66b0*/  FMUL R3, R24.reuse, R6 ;  /* 0x0000000618037220 */ /* 0x040fe20000400000 */
[C---:B------:R-:W-:Y:S01]  /*66c0*/  FFMA R2, R27.reuse, R4, R2 ;  /* 0x000000041b027223 */ /* 0x040fe20000000002 */
[C---:B------:R-:W-:Y:S01]  /*66d0*/  FMUL R4, R24.reuse, R8 ;  /* 0x0000000818047220 */ /* 0x040fe20000400000 */
[C---:B------:R-:W-:Y:S01]  /*66e0*/  FMUL R8, R24.reuse, R12 ;  /* 0x0000000c18087220 */ /* 0x040fe20000400000 */
[----:B------:R-:W-:Y:S01]  /*66f0*/  FMUL R12, R24, R16 ;  /* 0x00000010180c7220 */ /* 0x000fe20000400000 */
[----:B------:R-:W-:Y:S01]  /*6700*/  SHF.L.U32 R16, R30, 0x10, RZ ;  /* 0x000000101e107819 */ /* 0x000fe200000006ff */
[C---:B------:R-:W-:Y:S01]  /*6710*/  FFMA R3, R27.reuse, R20, R3 ;  /* 0x000000141b037223 */ /* 0x040fe20000000003 */
[----:B------:R-:W-:Y:S01]  /*6720*/  F2FP.BF16.F32.PACK_AB R32, R2, R0 ;  /* 0x000000000220723e */ /* 0x000fe200000010ff */
[C---:B------:R-:W-:Y:S01]  /*6730*/  FFMA R7, R27.reuse, R21, R7 ;  /* 0x000000151b077223 */ /* 0x040fe20000000007 */
[----:B------:R-:W-:Y:S01]  /*6740*/  LOP3.LUT R0, R30, 0xffff0000, RZ, 0xc0, !PT ;  /* 0xffff00001e007812 */ /* 0x000fe200078ec0ff */
[----:B------:R-:W-:Y:S01]  /*6750*/  FFMA R4, R27, R16, R4 ;  /* 0x000000101b047223 */ /* 0x000fe20000000004 */
[C---:B------:R-:W-:Y:S01]  /*6760*/  SHF.L.U32 R2, R31.reuse, 0x10, RZ ;  /* 0x000000101f027819 */ /* 0x040fe200000006ff */
[C---:B------:R-:W-:Y:S01]  /*6770*/  FMUL R5, R24.reuse, R9 ;  /* 0x0000000918057220 */ /* 0x040fe20000400000 */
[----:B------:R-:W-:Y:S01]  /*6780*/  LOP3.LUT R16, R31, 0xffff0000, RZ, 0xc0, !PT ;  /* 0xffff00001f107812 */ /* 0x000fe200078ec0ff */
[----:B------:R-:W-:Y:S01]  /*6790*/  FMUL R6, R24, R10 ;  /* 0x0000000a18067220 */ /* 0x000fe20000400000 */
[----:B------:R-:W-:Y:S01]  /*67a0*/  F2FP.BF16.F32.PACK_AB R33, R7, R3 ;  /* 0x000000030721723e */ /* 0x000fe200000010ff */
[C---:B------:R-:W-:Y:S01]  /*67b0*/  FFMA R5, R27.reuse, R0, R5 ;  /* 0x000000001b057223 */ /* 0x040fe20000000005 */
[C---:B------:R-:W-:Y:S01]  /*67c0*/  SHF.L.U32 R0, R36.reuse, 0x10, RZ ;  /* 0x0000001024007819 */ /* 0x040fe200000006ff */
[----:B------:R-:W-:Y:S01]  /*67d0*/  FFMA R6, R27, R2, R6 ;  /* 0x000000021b067223 */ /* 0x000fe20000000006 */
[----:B------:R-:W-:Y:S01]  /*67e0*/  LOP3.LUT R2, R36, 0xffff0000, RZ, 0xc0, !PT ;  /* 0xffff000024027812 */ /* 0x000fe200078ec0ff */
[C---:B------:R-:W-:Y:S01]  /*67f0*/  FMUL R11, R24.reuse, R11 ;  /* 0x0000000b180b7220 */ /* 0x040fe20000400000 */
[----:B------:R-:W-:Y:S01]  /*6800*/  SHF.L.U32 R3, R37, 0x10, RZ ;  /* 0x0000001025037819 */ /* 0x000fe200000006ff */
[C---:B------:R-:W-:Y:S01]  /*6810*/  FMUL R9, R24.reuse, R13 ;  /* 0x0000000d18097220 */ /* 0x040fe20000400000 */
[----:B------:R-:W-:Y:S01]  /*6820*/  F2FP.BF16.F32.PACK_AB R34, R5, R4 ;  /* 0x000000040522723e */ /* 0x000fe200000010ff */
[C---:B------:R-:W-:Y:S01]  /*6830*/  FMUL R10, R24.reuse, R14 ;  /* 0x0000000e180a7220 */ /* 0x040fe20000400000 */
[C---:B------:R-:W-:Y:S01]  /*6840*/  FFMA R11, R27.reuse, R16, R11 ;  /* 0x000000101b0b7223 */ /* 0x040fe2000000000b */
[C---:B------:R-:W-:Y:S01]  /*6850*/  FFMA R8, R27.reuse, R0, R8 ;  /* 0x000000001b087223 */ /* 0x040fe20000000008 */
[----:B------:R-:W-:Y:S01]  /*6860*/  FFMA R9, R27, R2, R9 ;  /* 0x000000021b097223 */ /* 0x000fe20000000009 */
[----:B------:R-:W-:Y:S01]  /*6870*/  LOP3.LUT R0, R37, 0xffff0000, RZ, 0xc0, !PT ;  /* 0xffff000025007812 */ /* 0x000fe200078ec0ff */
[----:B------:R-:W-:Y:S01]  /*6880*/  FFMA R10, R27, R3, R10 ;  /* 0x000000031b0a7223 */ /* 0x000fe2000000000a */
[----:B------:R-:W-:Y:S01]  /*6890*/  FMUL R15, R24, R15 ;  /* 0x0000000f180f7220 */ /* 0x000fe20000400000 */
[----:B------:R-:W-:Y:S01]  /*68a0*/  SHF.L.U32 R2, R38, 0x10, RZ ;  /* 0x0000001026027819 */ /* 0x000fe200000006ff */
[----:B------:R-:W-:Y:S01]  /*68b0*/  FMUL R13, R24, R17 ;  /* 0x00000011180d7220 */ /* 0x000fe20000400000 */
[----:B------:R-:W-:Y:S01]  /*68c0*/  LOP3.LUT R3, R38, 0xffff0000, RZ, 0xc0, !PT ;  /* 0xffff000026037812 */ /* 0x000fe200078ec0ff */
[C---:B------:R-:W-:Y:S01]  /*68d0*/  FMUL R14, R24.reuse, R18 ;  /* 0x00000012180e7220 */ /* 0x040fe20000400000 */
[----:B------:R-:W-:Y:S01]  /*68e0*/  SHF.L.U32 R4, R39, 0x10, RZ ;  /* 0x0000001027047819 */ /* 0x000fe200000006ff */
[----:B------:R-:W-:Y:S01]  /*68f0*/  FFMA R15, R27, R0, R15 ;  /* 0x000000001b0f7223 */ /* 0x000fe2000000000f */
[----:B------:R-:W-:Y:S01]  /*6900*/  LOP3.LUT R5, R39, 0xffff0000, RZ, 0xc0, !PT ;  /* 0xffff000027057812 */ /* 0x000fe200078ec0ff */
[----:B------:R-:W-:Y:S01]  /*6910*/  FMUL R19, R24, R19 ;  /* 0x0000001318137220 */ /* 0x000fe20000400000 */
[C---:B------:R-:W-:Y:S01]  /*6920*/  FFMA R12, R27.reuse, R2, R12 ;  /* 0x000000021b0c7223 */ /* 0x040fe2000000000c */
[C---:B------:R-:W-:Y:S01]  /*6930*/  FFMA R13, R27.reuse, R3, R13 ;  /* 0x000000031b0d7223 */ /* 0x040fe2000000000d */
[C---:B------:R-:W-:Y:S01]  /*6940*/  FFMA R14, R27.reuse, R4, R14 ;  /* 0x000000041b0e7223 */ /* 0x040fe2000000000e */
[----:B------:R-:W-:Y:S01]  /*6950*/  FFMA R19, R27, R5, R19 ;  /* 0x000000051b137223 */ /* 0x000fe20000000013 */
[----:B------:R-:W-:Y:S02]  /*6960*/  F2FP.BF16.F32.PACK_AB R35, R11, R6 ;  /* 0x000000060b23723e */ /* 0x000fe400000010ff */
[----:B------:R-:W-:Y:S02]  /*6970*/  F2FP.BF16.F32.PACK_AB R8, R9, R8 ;  /* 0x000000080908723e */ /* 0x000fe400000010ff */
[----:B------:R-:W-:Y:S01]  /*6980*/  F2FP.BF16.F32.PACK_AB R9, R15, R10 ;  /* 0x0000000a0f09723e */ /* 0x000fe200000010ff */
[----:B------:R1:W-:Y:S01]  /*6990*/  STSM.16.M88.4 [R61+0x200], R32 ;  /* 0x000200203d007844 */ /* 0x0003e20000000200 */
[----:B------:R-:W-:Y:S02]  /*69a0*/  F2FP.BF16.F32.PACK_AB R10, R13, R12 ;  /* 0x0000000c0d0a723e */ /* 0x000fe400000010ff */
[----:B------:R-:W-:Y:S05]  /*69b0*/  F2FP.BF16.F32.PACK_AB R11, R19, R14 ;  /* 0x0000000e130b723e */ /* 0x000fea00000010ff */
[----:B------:R1:W-:Y:S01]  /*69c0*/  STSM.16.M88.4 [R60+0x200], R8 ;  /* 0x000200083c007844 */ /* 0x0003e20000000200 */
[----:B------:R-:W-:Y:S01]  /*69d0*/  @!PT LDS RZ, [RZ] ;  /* 0x00000000fffff984 */ /* 0x000fe20000000800 */
[----:B------:R-:W-:Y:S01]  /*69e0*/  @!PT LDS RZ, [RZ] ;  /* 0x00000000fffff984 */ /* 0x000fe20000000800 */
[----:B------:R-:W-:Y:S01]  /*69f0*/  @!PT LDS RZ, [RZ] ;  /* 0x00000000fffff984 */ /* 0x000fe20000000800 */
[----:B------:R-:W-:Y:S01]  /*6a00*/  @!PT LDS RZ, [RZ] ;  /* 0x00000000fffff984 */ /* 0x000fe20000000800 */
[----:B------:R3:W-:Y:S07]  /*6a10*/  MEMBAR.ALL.CTA ;  /* 0x0000000000007992 */ /* 0x0007ee0000008000 */
[----:B---3--:R-:W3:Y:S02]  /*6a20*/  FENCE.VIEW.ASYNC.S ;  /* 0x00000000000073c6 */ /* 0x008ee40000000000 */
[----:B---3--:R-:W-:Y:S06]  /*6a30*/  BAR.SYNC.DEFER_BLOCKING 0x1, 0x80 ;  /* 0x0042000000007b1d */ /* 0x008fec0000010000 */
[----:B------:R-:W-:Y:S05]  /*6a40*/  @P0 BRA `(.L_x_106) ;  /* 0x0000000000280947 */ /* 0x000fea0003800000 */
[----:B------:R-:W3:Y:S01]  /*6a50*/  LDCU.64 UR6, c[0x0][0x348] ;  /* 0x00006900ff0677ac */ /* 0x000ee20008000a00 */
[----:B------:R-:W-:Y:S01]  /*6a60*/  UIADD3 UR4, UPT, UPT, UR44, 0x200, URZ ;  /* 0x000002002c047890 */ /* 0x000fe2000fffe0ff */
[----:B------:R-:W-:Y:S05]  /*6a70*/  UMOV UR51, UR36 ;  /* 0x0000002400337c82 */ /* 0x000fea0008000000 */
[----:B------:R-:W-:Y:S04]  /*6a80*/  MOV R49, UR4 ;  /* 0x0000000400317c02 */ /* 0x000fe80008000f00 */
[----:B------:R-:W-:Y:S01]  /*6a90*/  R2UR UR48, R49 ;  /* 0x00000000313072ca */ /* 0x000fe200000e0000 */
[----:B---3--:R-:W-:Y:S04]  /*6aa0*/  UIADD3 UR4, UP0, UPT, UR6, 0x680, URZ ;  /* 0x0000068006047890 */ /* 0x008fe8000ff1e0ff */
[----:B------:R-:W-:Y:S09]  /*6ab0*/  UIADD3.X UR5, UPT, UPT, URZ, UR7, URZ, UP0, !UPT ;  /* 0x00000007ff057290 */ /* 0x000ff200087fe4ff */
[----:B------:R3:W-:Y:S01]  /*6ac0*/  UTMASTG.3D [UR48], [UR4] ;  /* 0x00000030040073b5 */ /* 0x0007e20008010000 */
[----:B------:R0:W-:Y:S01]  /*6ad0*/  UTMACMDFLUSH ;  /* 0x00000000000079b7 */ /* 0x0001e20000000000 */
[----:B---3--:R-:W-:Y:S04]  /*6ae0*/  DEPBAR.LE SB0, 0x1 ;  /* 0x000080400000791a */ /* 0x008fe80000000000 */
.L_x_106:
[----:B------:R-:W-:Y:S05]  /*6af0*/  BSYNC.RECONVERGENT B0 ;  /* 0x0000000000007941 */ /* 0x000fea0003800200 */
.L_x_105:
[----:B------:R-:W-:Y:S01]  /*6b00*/  BAR.SYNC.DEFER_BLOCKING 0x1, 0x80 ;  /* 0x0042000000007b1d */ /* 0x000fe20000010000 */
[----:B------:R-:W-:Y:S01]  /*6b10*/  ISETP.NE.AND P1, PT, R59, RZ, PT ;  /* 0x000000ff3b00720c */ /* 0x000fe20003f25270 */
[----:B------:R-:W-:Y:S01]  /*6b20*/  UISETP.NE.AND UP0, UPT, UR52, URZ, UPT ;  /* 0x000000ff3400728c */ /* 0x000fe2000bf05270 */
[----:B------:R-:W-:Y:S11]  /*6b30*/  LEA R2, R62, UR44, 0x3 ;  /* 0x0000002c3e027c11 */ /* 0x000ff6000f8e18ff */
[----:B------:R-:W-:Y:S01]  /*6b40*/  @P1 SHF.L.U32 R3, R54, 0x1f, RZ ;  /* 0x0000001f36031819 */ /* 0x000fe200000006ff */
[----:B------:R-:W-:Y:S06]  /*6b50*/  BRA.U !UP0, `(.L_x_107) ;  /* 0x0000000108247547 */ /* 0x000fec000b800000 */
[----:B------:R-:W-:Y:S01]  /*6b60*/  IMAD.U32 R4, RZ, RZ, UR46 ;  /* 0x0000002eff047e24 */ /* 0x000fe2000f8e00ff */
[----:B------:R-:W-:Y:S01]  /*6b70*/  MOV R0, UR47 ;  /* 0x0000002f00007c02 */ /* 0x000fe20008000f00 */
[----:B------:R-:W-:Y:S03]  /*6b80*/  UIADD3 UR4, UPT, UPT, UR46, 0x1, URZ ;  /* 0x000000012e047890 */ /* 0x000fe6000fffe0ff */
[----:B------:R-:W-:Y:S01]  /*6b90*/  @P1 LEA R4, R4, UR44, 0x3 ;  /* 0x0000002c04041c11 */ /* 0x000fe2000f8e18ff */
[----:B------:R-:W-:Y:S04]  /*6ba0*/  UISETP.NE.AND UP0, UPT, UR4, 0x4, UPT ;  /* 0x000000040400788c */ /* 0x000fe8000bf05270 */
[----:B------:R-:W-:Y:S01]  /*6bb0*/  @P1 VIADD R4, R4, 0x60 ;  /* 0x0000006004041836 */ /* 0x000fe20000000000 */
[----:B------:R-:W-:Y:S04]  /*6bc0*/  USEL UR46, UR4, URZ, UP0 ;  /* 0x000000ff042e7287 */ /* 0x000fe80008000000 */
[----:B------:R-:W-:Y:S04]  /*6bd0*/  @P1 PRMT R0, R0, 0x654, R4 ;  /* 0x0000065400001816 */ /* 0x000fe80000000004 */
[----:B------:R3:W-:Y:S04]  /*6be0*/  @P1 SYNCS.ARRIVE.TRANS64.RED.A1T0 RZ, [R0+URZ], RZ ;  /* 0x000000ff00ff19a7 */ /* 0x0007e800081004ff */
.L_x_107:
[----:B------:R-:W4:Y:S01]  /*6bf0*/  @P1 SYNCS.PHASECHK.TRANS64.TRYWAIT P0, [R2+URZ+0x40], R3 ;  /* 0x00004003020015a7 */ /* 0x000f2200080011ff */
[----:B------:R-:W-:Y:S01]  /*6c00*/  BSSY B1, `(.L_x_108) ;  /* 0x0000013000017945 */ /* 0x000fe20003800000 */
[----:B----4-:R-:W-:Y:S03]  /*6c10*/  @P1 SEL R64, RZ, 0x1, !P0 ;  /* 0x00000001ff401807 */ /* 0x010fe60004000000 */
[----:B------:R-:W-:Y:S05]  /*6c20*/  @!P1 BRA `(.L_x_109) ;  /* 0x0000000000409947 */ /* 0x000fea0003800000 */
[----:B------:R-:W-:Y:S01]  /*6c30*/  ISETP.NE.AND P1, PT, R65, RZ, PT ;  /* 0x000000ff4100720c */ /* 0x000fe20003f25270 */
[----:B------:R-:W-:Y:S01]  /*6c40*/  BSSY B0, `(.L_x_110) ;  /* 0x0000009000007945 */ /* 0x000fe20003800000 */
[----:B------:R-:W-:Y:S11]  /*6c50*/  ISETP.NE.AND P0, PT, R64, RZ, PT ;  /* 0x000000ff4000720c */ /* 0x000ff60003f05270 */
[----:B------:R-:W-:Y:S05]  /*6c60*/  @P1 IMAD R4, R62, 0x1000, R63 ;  /* 0x000010003e041824 */ /* 0x000fea00078e023f */
[----:B------:R-:W-:Y:S05]  /*6c70*/  @P1 IADD3 R3, PT, PT, R4, UR44, RZ ;  /* 0x0000002c04031c10 */ /* 0x000fea000fffe0ff */
[----:B------:R-:W-:Y:S01]  /*6c80*/  @P1 IMAD.IADD R3, R55, 0x1, R3 ;  /* 0x0000000137031824 */ /* 0x000fe200078e0203 */
[----:B------:R-:W-:Y:S06]  /*6c90*/  @P0 BRA `(.L_x_111) ;  /* 0x00000000000c0947 */ /* 0x000fec0003800000 */
[----:B---3--:R-:W-:Y:S04]  /*6ca0*/  SHF.L.U32 R0, R54, 0x1f, RZ ;  /* 0x0000001f36007819 */ /* 0x008fe800000006ff */
[----:B------:R-:W3:Y:S02]  /*6cb0*/  SYNCS.PHASECHK.TRANS64.TRYWAIT P0, [R2+URZ+0x40], R0 ;  /* 0x00004000020075a7 */ /* 0x000ee400080011ff */
[----:B---3--:R-:W-:Y:S05]  /*6cc0*/  @!P0 BRA `(.L_x_112) ;  /* 0x0000002400a48947 */ /* 0x008fea0003800000 */
.L_x_111:
[----:B------:R-:W-:Y:S05]  /*6cd0*/  BSYNC B0 ;  /* 0x0000000000007941 */ /* 0x000fea0003800000 */
.L_x_110:
[----:B------:R-:W-:Y:S02]  /*6ce0*/  ISETP.NE.AND P0, PT, R65, RZ, PT ;  /* 0x000000ff4100720c */ /* 0x000fe40003f05270 */
[----:B------:R-:W-:Y:S11]  /*6cf0*/  IADD3 R62, PT, PT, R62, 0x1, RZ ;  /* 0x000000013e3e7810 */ /* 0x000ff60007ffe0ff */
[----:B------:R-:W-:Y:S05]  /*6d00*/  @P0 WARPSYNC.ALL ;  /* 0x0000000000000948 */ /* 0x000fea0003800000 */
[----:B------:R4:W1:Y:S04]  /*6d10*/  @P0 LDSM.16.M88.4 R28, [R4+UR44+0x200] ;  /* 0x0002002c041c083b */ /* 0x0008680008000200 */
[----:B------:R4:W1:Y:S02]  /*6d20*/  @P0 LDSM.16.M88.4 R36, [R3+0x200] ;  /* 0x000200000324083b */ /* 0x0008640000000200 */
.L_x_109:
[----:B------:R-:W-:Y:S05]  /*6d30*/  BSYNC B1 ;  /* 0x0000000000017941 */ /* 0x000fea0003800000 */
.L_x_108:
[----:B---3--:R-:W-:Y:S05]  /*6d40*/  VIADD R0, R25, 0x20 ;  /* 0x0000002019007836 */ /* 0x008fea0000000000 */
[----:B------:R-:W-:Y:S04]  /*6d50*/  SHF.R.U32.HI R0, RZ, 0x15, R0 ;  /* 0x00000015ff007819 */ /* 0x000fe80000011600 */
[----:B------:R-:W-:Y:S11]  /*6d60*/  LOP3.LUT P0, RZ, R0, 0x3, R46, 0x48, !PT ;  /* 0x0000000300ff7812 */ /* 0x000ff6000780482e */
[----:B------:R-:W-:Y:S02]  /*6d70*/  @!UPT UIADD3 URZ, UPT, UPT, URZ, URZ, URZ ;  /* 0x000000fffffff290 */ /* 0x000fe4000fffe0ff */
[----:B------:R-:W-:Y:S05]  /*6d80*/  @!P0 BRA `(.L_x_113) ;  /* 0x0000000000408947 */ /* 0x000fea0003800000 */
[----:B------:R-:W3:Y:S01]  /*6d90*/  LDCU.64 UR8, c[0x4][0x70] ;  /* 0x01000e00ff0877ac */ /* 0x000ee20008000a00 */
[----:B----4-:R-:W-:Y:S01]  /*6da0*/  MOV R3, 0x0 ;  /* 0x0000000000037802 */ /* 0x010fe20000000f00 */
[----:B------:R-:W-:Y:S02]  /*6db0*/  HFMA2 R12, -RZ, RZ, 0, 5.9604644775390625e-08 ;  /* 0x00000001ff0c7431 */ /* 0x000fe400000001ff */
[----:B-1----:R-:W-:Y:S02]  /*6dc0*/  IMAD.MOV.U32 R8, RZ, RZ, 0x192 ;  /* 0x00000192ff087424 */ /* 0x002fe400078e00ff */
[----:B------:R-:W-:Y:S01]  /*6dd0*/  IMAD.MOV.U32 R13, RZ, RZ, RZ ;  /* 0x000000ffff0d7224 */ /* 0x000fe200078e00ff */
[----:B------:R-:W1:Y:S01]  /*6de0*/  LDCU.64 UR6, c[0x4][0x78] ;  /* 0x01000f00ff0677ac */ /* 0x000e620008000a00 */
[----:B------:R-:W4:Y:S01]  /*6df0*/  LDC.64 R2, c[0x4][R3] ;  /* 0x0100000003027b82 */ /* 0x000f220000000a00 */
[----:B------:R-:W5:Y:S01]  /*6e00*/  LDCU.64 UR4, c[0x4][0x10] ;  /* 0x01000200ff0477ac */ /* 0x000f620008000a00 */
[----:B---3--:R-:W-:Y:S01]  /*6e10*/  MOV R5, UR9 ;  /* 0x0000000900057c02 */ /* 0x008fe20008000f00 */
[----:B------:R-:W-:Y:S01]  /*6e20*/  IMAD.U32 R4, RZ, RZ, UR8 ;  /* 0x00000008ff047e24 */ /* 0x000fe2000f8e00ff */
[----:B-1----:R-:W-:Y:S01]  /*6e30*/  MOV R7, UR7 ;  /* 0x0000000700077c02 */ /* 0x002fe20008000f00 */
[----:B------:R-:W-:Y:S01]  /*6e40*/  IMAD.U32 R6, RZ, RZ, UR6 ;  /* 0x00000006ff067e24 */ /* 0x000fe2000f8e00ff */
[----:B-----5:R-:W-:Y:S01]  /*6e50*/  MOV R11, UR5 ;  /* 0x00000005000b7c02 */ /* 0x020fe20008000f00 */
[----:B------:R-:W-:Y:S02]  /*6e60*/  IMAD.U32 R10, RZ, RZ, UR4 ;  /* 0x00000004ff0a7e24 */ /* 0x000fe4000f8e00ff */
[----:B------:R-:W-:Y:S07]  /*6e70*/  LEPC R20, `(.L_x_113) ;  /* 0x000000001014794e */ /* 0x000fee0000000000 */
[----:B--2-4-:R-:W-:Y:S05]  /*6e80*/  CALL.ABS.NOINC R2 ;  /* 0x0000000002007343 */ /* 0x014fea0003c00000 */
.L_x_113:
[----:B-1--4-:R-:W-:Y:S01]  /*6e90*/  SHF.L.U32 R3, R28, 0x10, RZ ;  /* 0x000000101c037819 */ /* 0x012fe200000006ff */
[----:B------:R-:W-:Y:S05]  /*6ea0*/  WARPSYNC.ALL ;  /* 0x0000000000007948 */ /* 0x000fea0003800000 */
[----:B------:R-:W-:Y:S01]  /*6eb0*/  R2UR UR4, R25 ;  /* 0x00000000190472ca */ /* 0x000fe200000e0000 */
[----:B------:R-:W-:Y:S01]  /*6ec0*/  BSSY.RECONVERGENT B0, `(.L_x_114) ;  /* 0x0000056000007945 */ /* 0x000fe20003800200 */
[----:B------:R-:W-:Y:S02]  /*6ed0*/  SHF.L.U32 R20, R30, 0x10, RZ ;  /* 0x000000101e147819 */ /* 0x000fe400000006ff */
[----:B------:R-:W-:Y:S02]  /*6ee0*/  ISETP.NE.AND P6, PT, R59, RZ, PT ;  /* 0x000000ff3b00720c */ /* 0x000fe40003fc5270 */
[----:B------:R-:W-:Y:S07]  /*6ef0*/  ISETP.NE.AND P0, PT, R56, RZ, PT ;  /* 0x000000ff3800720c */ /* 0x000fee0003f05270 */
[----:B------:R-:W1:Y:S02]  /*6f00*/  LDTM.16dp256bit.x4 R4, tmem[UR4+0x20] ;  /* 0x00002004000479ee */ /* 0x000e640008120000 */
[----:B-1----:R-:W-:Y:S01]  /*6f10*/  FMUL R0, R24, R4 ;  /* 0x0000000418007220 */ /* 0x002fe20000400000 */
[----:B------:R-:W-:Y:S01]  /*6f20*/  LOP3.LUT R4, R28, 0xffff0000, RZ, 0xc0, !PT ;  /* 0xffff00001c047812 */ /* 0x000fe200078ec0ff */
[C---:B------:R-:W-:Y:S01]  /*6f30*/  FMUL R2, R24.reuse, R5 ;  /* 0x0000000518027220 */ /* 0x040fe20000400000 */
[----:B------:R-:W-:Y:S01]  /*6f40*/  SHF.L.U32 R5, R29, 0x10, RZ ;  /* 0x000000101d057819 */ /* 0x000fe200000006ff */
[----:B------:R-:W-:Y:S01]  /*6f50*/  FFMA R0, R27, R3, R0 ;  /* 0x000000031b007223 */ /* 0x000fe20000000000 */
[C---:B------:R-:W-:Y:S01]  /*6f60*/  FMUL R3, R24.reuse, R6 ;  /* 0x0000000618037220 */ /* 0x040fe20000400000 */
[----:B------:R-:W-:Y:S01]  /*6f70*/  LOP3.LUT R6, R29, 0xffff0000, RZ, 0xc0, !PT ;  /* 0xffff00001d067812 */ /* 0x000fe200078ec0ff */
[C---:B------:R-:W-:Y:S01]  /*6f80*/  FFMA R2, R27.reuse, R4, R2 ;  /* 0x000000041b027223 */ /* 0x040fe20000000002 */
[C---:B------:R-:W-:Y:S01]  /*6f90*/  FMUL R7, R24.reuse, R7 ;  /* 0x0000000718077220 */ /* 0x040fe20000400000 */
[C---:B------:R-:W-:Y:S01]  /*6fa0*/  FFMA R3, R27.reuse, R5, R3 ;  /* 0x000000051b037223 */ /* 0x040fe20000000003 */
[C---:B------:R-:W-:Y:S01]  /*6fb0*/  FMUL R4, R24.reuse, R8 ;  /* 0x0000000818047220 */ /* 0x040fe20000400000 */
[----:B------:R-:W-:Y:S01]  /*6fc0*/  FMUL R5, R24, R9 ;  /* 0x0000000918057220 */ /* 0x000fe20000400000 */
[----:B------:R-:W-:Y:S01]  /*6fd0*/  F2FP.BF16.F32.PACK_AB R32, R2, R0 ;  /* 0x000000000220723e */ /* 0x000fe200000010ff */
[C---:B------:R-:W-:Y:S01]  /*6fe0*/  FFMA R7, R27.reuse, R6, R7 ;  /* 0x000000061b077223 */ /* 0x040fe20000000007 */
[----:B------:R-:W-:Y:S01]  /*6ff0*/  LOP3.LUT R0, R30, 0xffff0000, RZ, 0xc0, !PT ;  /* 0xffff00001e007812 */ /* 0x000fe200078ec0ff */
[----:B------:R-:W-:Y:S01]  /*7000*/  FFMA R4, R27, R20, R4 ;  /* 0x000000141b047223 */ /* 0x000fe20000000004 */
[----:B------:R-:W-:Y:S01]  /*7010*/  SHF.L.U32 R2, R31, 0x10, RZ ;  /* 0x000000101f027819 */ /* 0x000fe200000006ff */
[----:B------:R-:W-:Y:S01]  /*7020*/  FMUL R6, R24, R10 ;  /* 0x0000000a18067220 */ /* 0x000fe20000400000 */
[----:B------:R-:W-:Y:S01]  /*7030*/  F2FP.BF16.F32.PACK_AB R33, R7, R3 ;  /* 0x000000030721723e */ /* 0x000fe200000010ff */
[----:B------:R-:W-:Y:S01]  /*7040*/  FFMA R5, R27, R0, R5 ;  /* 0x000000001b057223 */ /* 0x000fe20000000005 */
[----:B------:R-:W-:Y:S01]  /*7050*/  LOP3.LUT R3, R31, 0xffff0000, RZ, 0xc0, !PT ;  /* 0xffff00001f037812 */ /* 0x000fe200078ec0ff */
[----:B------:R-:W-:Y:S01]  /*7060*/  FFMA R6, R27, R2, R6 ;  /* 0x000000021b067223 */ /* 0x000fe20000000006 */
[----:B------:R-:W-:Y:S01]  /*7070*/  SHF.L.U32 R7, R36, 0x10, RZ ;  /* 0x0000001024077819 */ /* 0x000fe200000006ff */
[----:B------:R-:W-:Y:S01]  /*7080*/  FMUL R11, R24, R11 ;  /* 0x0000000b180b7220 */ /* 0x000fe20000400000 */
[----:B------:R-:W-:Y:S01]  /*7090*/  LOP3.LUT R0, R36, 0xffff0000, RZ, 0xc0, !PT ;  /* 0xffff000024007812 */ /* 0x000fe200078ec0ff */
[C---:B------:R-:W-:Y:S01]  /*70a0*/  FMUL R8, R24.reuse, R12 ;  /* 0x0000000c18087220 */ /* 0x040fe20000400000 */
[----:B------:R-:W-:Y:S01]  /*70b0*/  SHF.L.U32 R2, R37, 0x10, RZ ;  /* 0x0000001025027819 */ /* 0x000fe200000006ff */
[C---:B------:R-:W-:Y:S01]  /*70c0*/  FMUL R9, R24.reuse, R13 ;  /* 0x0000000d18097220 */ /* 0x040fe20000400000 */
[----:B------:R-:W-:Y:S01]  /*70d0*/  F2FP.BF16.F32.PACK_AB R34, R5, R4 ;  /* 0x000000040522723e */ /* 0x000fe200000010ff */
[----:B------:R-:W-:Y:S01]  /*70e0*/  FFMA R11, R27, R3, R11 ;  /* 0x000000031b0b7223 */ /* 0x000fe2000000000b */
[----:B------:R-:W-:Y:S01]  /*70f0*/  SHF.L.U32 R3, R39, 0x10, RZ ;  /* 0x0000001027037819 */ /* 0x000fe200000006ff */
[----:B------:R-:W-:Y:S01]  /*7100*/  FFMA R8, R27, R7, R8 ;  /* 0x000000071b087223 */ /* 0x000fe20000000008 */
[----:B------:R-:W-:Y:S01]  /*7110*/  LOP3.LUT R4, R39, 0xffff0000, RZ, 0xc0, !PT ;  /* 0xffff000027047812 */ /* 0x000fe200078ec0ff */
[----:B------:R-:W-:Y:S01]  /*7120*/  FFMA R9, R27, R0, R9 ;  /* 0x000000001b097223 */ /* 0x000fe20000000009 */
[----:B------:R-:W-:Y:S01]  /*7130*/  LOP3.LUT R0, R37, 0xffff0000, RZ, 0xc0, !PT ;  /* 0xffff000025007812 */ /* 0x000fe200078ec0ff */
[C---:B------:R-:W-:Y:S01]  /*7140*/  FMUL R10, R24.reuse, R14 ;  /* 0x0000000e180a7220 */ /* 0x040fe20000400000 */
[----:B------:R-:W-:Y:S01]  /*7150*/  F2FP.BF16.F32.PACK_AB R35, R11, R6 ;  /* 0x000000060b23723e */ /* 0x000fe200000010ff */
[----:B------:R-:W-:Y:S01]  /*7160*/  FMUL R15, R24, R15 ;  /* 0x0000000f180f7220 */ /* 0x000fe20000400000 */
[----:B------:R-:W-:Y:S01]  /*7170*/  F2FP.BF16.F32.PACK_AB R8, R9, R8 ;  /* 0x000000080908723e */ /* 0x000fe200000010ff */
[C---:B------:R-:W-:Y:S01]  /*7180*/  FFMA R10, R27.reuse, R2, R10 ;  /* 0x000000021b0a7223 */ /* 0x040fe2000000000a */
[C---:B------:R-:W-:Y:S01]  /*7190*/  SHF.L.U32 R2, R38.reuse, 0x10, RZ ;  /* 0x0000001026027819 */ /* 0x040fe200000006ff */
[----:B------:R-:W-:Y:S01]  /*71a0*/  FFMA R15, R27, R0, R15 ;  /* 0x000000001b0f7223 */ /* 0x000fe2000000000f */
[----:B------:R-:W-:Y:S01]  /*71b0*/  LOP3.LUT R0, R38, 0xffff0000, RZ, 0xc0, !PT ;  /* 0xffff000026007812 */ /* 0x000fe200078ec0ff */
[----:B------:R1:W-:Y:S01]  /*71c0*/  STSM.16.M88.4 [R61+0x1200], R32 ;  /* 0x001200203d007844 */ /* 0x0003e20000000200 */
[C---:B------:R-:W-:Y:S01]  /*71d0*/  FMUL R12, R24.reuse, R16 ;  /* 0x00000010180c7220 */ /* 0x040fe20000400000 */
[C---:B------:R-:W-:Y:S01]  /*71e0*/  FMUL R13, R24.reuse, R17 ;  /* 0x00000011180d7220 */ /* 0x040fe20000400000 */
[----:B------:R-:W-:Y:S01]  /*71f0*/  F2FP.BF16.F32.PACK_AB R9, R15, R10 ;  /* 0x0000000a0f09723e */ /* 0x000fe200000010ff */
[C---:B------:R-:W-:Y:S01]  /*7200*/  FMUL R14, R24.reuse, R18 ;  /* 0x00000012180e7220 */ /* 0x040fe20000400000 */
[----:B------:R-:W-:Y:S01]  /*7210*/  FMUL R19, R24, R19 ;  /* 0x0000001318137220 */ /* 0x000fe20000400000 */
[C---:B------:R-:W-:Y:S01]  /*7220*/  FFMA R12, R27.reuse, R2, R12 ;  /* 0x000000021b0c7223 */ /* 0x040fe2000000000c */
[----:B------:R-:W-:Y:S01]  /*7230*/  MOV R2, UR46 ;  /* 0x0000002e00027c02 */ /* 0x000fe20008000f00 */
[C---:B------:R-:W-:Y:S01]  /*7240*/  FFMA R13, R27.reuse, R0, R13 ;  /* 0x000000001b0d7223 */ /* 0x040fe2000000000d */
[C---:B------:R-:W-:Y:S01]  /*7250*/  FFMA R14, R27.reuse, R3, R14 ;  /* 0x000000031b0e7223 */ /* 0x040fe2000000000e */
[----:B------:R-:W-:Y:S01]  /*7260*/  FFMA R19, R27, R4, R19 ;  /* 0x000000041b137223 */ /* 0x000fe20000000013 */
[----:B------:R-:W-:Y:S02]  /*7270*/  @P6 LEA R2, R2, UR44, 0x3 ;  /* 0x0000002c02026c11 */ /* 0x000fe4000f8e18ff */
[----:B------:R-:W-:Y:S02]  /*7280*/  F2FP.BF16.F32.PACK_AB R10, R13, R12 ;  /* 0x0000000c0d0a723e */ /* 0x000fe400000010ff */
[----:B------:R-:W-:Y:S02]  /*7290*/  F2FP.BF16.F32.PACK_AB R11, R19, R14 ;  /* 0x0000000e130b723e */ /* 0x000fe400000010ff */
[----:B------:R-:W-:Y:S02]  /*72a0*/  MOV R0, UR47 ;  /* 0x0000002f00007c02 */ /* 0x000fe40008000f00 */
[----:B------:R-:W-:Y:S01]  /*72b0*/  @P6 IADD3 R2, PT, PT, R2, 0x60, RZ ;  /* 0x0000006002026810 */ /* 0x000fe20007ffe0ff */
[----:B------:R1:W-:Y:S01]  /*72c0*/  STSM.16.M88.4 [R60+0x1200], R8 ;  /* 0x001200083c007844 */ /* 0x0003e20000000200 */
[----:B------:R-:W-:Y:S02]  /*72d0*/  @P6 SHF.L.U32 R3, R54, 0x1f, RZ ;  /* 0x0000001f36036819 */ /* 0x000fe400000006ff */
[----:B------:R-:W-:Y:S01]  /*72e0*/  @P6 PRMT R0, R0, 0x654, R2 ;  /* 0x0000065400006816 */ /* 0x000fe20000000002 */
[----:B------:R-:W-:Y:S01]  /*72f0*/  @!PT LDS RZ, [RZ] ;  /* 0x00000000fffff984 */ /* 0x000fe20000000800 */
[----:B------:R-:W-:Y:S01]  /*7300*/  @!PT LDS RZ, [RZ] ;  /* 0x00000000fffff984 */ /* 0x000fe20000000800 */
[----:B------:R-:W-:Y:S01]  /*7310*/  @!PT LDS RZ, [RZ] ;  /* 0x00000000fffff984 */ /* 0x000fe20000000800 */
[----:B------:R-:W-:Y:S01]  /*7320*/  @!PT LDS RZ, [RZ] ;  /* 0x00000000fffff984 */ /* 0x000fe20000000800 */
[----:B------:R3:W-:Y:S06]  /*7330*/  MEMBAR.ALL.CTA ;  /* 0x0000000000007992 */ /* 0x0007ec0000008000 */
[----:B---3--:R-:W3:Y:S01]  /*7340*/  FENCE.VIEW.ASYNC.S ;  /* 0x00000000000073c6 */ /* 0x008ee20000000000 */
[----:B------:R-:W-:Y:S01]  /*7350*/  LEA R2, R62, UR44, 0x3 ;  /* 0x0000002c3e027c11 */ /* 0x000fe2000f8e18ff */
[----:B---3--:R-:W-:Y:S06]  /*7360*/  BAR.SYNC.DEFER_BLOCKING 0x1, 0x80 ;  /* 0x0042000000007b1d */ /* 0x008fec0000010000 */
[----:B------:R-:W-:Y:S05]  /*7370*/  @P0 BRA `(.L_x_115) ;  /* 0x0000000000280947 */ /* 0x000fea0003800000 */
[----:B------:R-:W3:Y:S01]  /*7380*/  LDCU.64 UR6, c[0x0][0x348] ;  /* 0x00006900ff0677ac */ /* 0x000ee20008000a00 */
[----:B------:R-:W-:Y:S02]  /*7390*/  UIADD3 UR9, UPT, UPT, UR49, 0x20, URZ ;  /* 0x0000002031097890 */ /* 0x000fe4000fffe0ff */
[----:B------:R-:W-:Y:S01]  /*73a0*/  UIADD3 UR8, UPT, UPT, UR44, 0x1200, URZ ;  /* 0x000012002c087890 */ /* 0x000fe2000fffe0ff */
[----:B------:R-:W-:Y:S01]  /*73b0*/  UMOV UR10, UR50 ;  /* 0x00000032000a7c82 */ /* 0x000fe20008000000 */
[----:B------:R-:W-:Y:S01]  /*73c0*/  UMOV UR11, UR36 ;  /* 0x00000024000b7c82 */ /* 0x000fe20008000000 */
[----:B---3--:R-:W-:Y:S04]  /*73d0*/  UIADD3 UR4, UP0, UPT, UR6, 0x680, URZ ;  /* 0x0000068006047890 */ /* 0x008fe8000ff1e0ff */
[----:B------:R-:W-:Y:S09]  /*73e0*/  UIADD3.X UR5, UPT, UPT, URZ, UR7, URZ, UP0, !UPT ;  /* 0x00000007ff057290 */ /* 0x000ff200087fe4ff */
[----:B------:R3:W-:Y:S01]  /*73f0*/  UTMASTG.3D [UR8], [UR4] ;  /* 0x00000008040073b5 */ /* 0x0007e20008010000 */
[----:B------:R0:W-:Y:S01]  /*7400*/  UTMACMDFLUSH ;  /* 0x00000000000079b7 */ /* 0x0001e20000000000 */
[----:B---3--:R-:W-:Y:S04]  /*7410*/  DEPBAR.LE SB0, 0x1 ;  /* 0x000080400000791a */ /* 0x008fe80000000000 */
.L_x_115:
[----:B------:R-:W-:Y:S05]  /*7420*/  BSYNC.RECONVERGENT B0 ;  /* 0x0000000000007941 */ /* 0x000fea0003800200 */
.L_x_114:
[----:B------:R-:W-:Y:S01]  /*7430*/  BAR.SYNC.DEFER_BLOCKING 0x1, 0x80 ;  /* 0x0042000000007b1d */ /* 0x000fe20000010000 */
[----:B------:R-:W-:Y:S04]  /*7440*/  UIADD3 UR4, UPT, UPT, UR46, 0x1, URZ ;  /* 0x000000012e047890 */ /* 0x000fe8000fffe0ff */
[----:B------:R-:W-:Y:S04]  /*7450*/  UISETP.NE.AND UP0, UPT, UR4, 0x4, UPT ;  /* 0x000000040400788c */ /* 0x000fe8000bf05270 */
[----:B------:R-:W-:Y:S01]  /*7460*/  USEL UR45, UR4, URZ, UP0 ;  /* 0x000000ff042d7287 */ /* 0x000fe20008000000 */
[----:B------:R3:W-:Y:S01]  /*7470*/  @P6 SYNCS.ARRIVE.TRANS64.RED.A1T0 RZ, [R0+URZ], RZ ;  /* 0x000000ff00ff69a7 */ /* 0x0007e200081004ff */
[----:B------:R-:W-:Y:S01]  /*7480*/  BSSY B1, `(.L_x_116) ;  /* 0x0000014000017945 */ /* 0x000fe20003800000 */
[----:B------:R-:W4:Y:S02]  /*7490*/  @P6 SYNCS.PHASECHK.TRANS64.TRYWAIT P0, [R2+URZ+0x40], R3 ;  /* 0x00004003020065a7 */ /* 0x000f2400080011ff */
[----:B----4-:R-:W-:Y:S01]  /*74a0*/  @P6 SEL R64, RZ, 0x1, !P0 ;  /* 0x00000001ff406807 */ /* 0x010fe20004000000 */
[----:B---3--:R-:W-:Y:S06]  /*74b0*/  @!P6 BRA `(.L_x_117) ;  /* 0x000000000040e947 */ /* 0x008fec0003800000 */
[----:B------:R-:W-:Y:S01]  /*74c0*/  ISETP.NE.AND P1, PT, R65, RZ, PT ;  /* 0x000000ff4100720c */ /* 0x000fe20003f25270 */
[----:B------:R-:W-:Y:S01]  /*74d0*/  BSSY B0, `(.L_x_118) ;  /* 0x0000009000007945 */ /* 0x000fe20003800000 */
[----:B------:R-:W-:Y:S11]  /*74e0*/  ISETP.NE.AND P0, PT, R64, RZ, PT ;  /* 0x000000ff4000720c */ /* 0x000ff60003f05270 */
[----:B------:R-:W-:Y:S05]  /*74f0*/  @P1 IMAD R3, R62, 0x1000, R63 ;  /* 0x000010003e031824 */ /* 0x000fea00078e023f */
[----:B------:R-:W-:Y:S05]  /*7500*/  @P1 IADD3 R0, PT, PT, R3, UR44, RZ ;  /* 0x0000002c03001c10 */ /* 0x000fea000fffe0ff */
[----:B------:R-:W-:Y:S01]  /*7510*/  @P1 IMAD.IADD R0, R55, 0x1, R0 ;  /* 0x0000000137001824 */ /* 0x000fe200078e0200 */
[----:B------:R-:W-:Y:S06]  /*7520*/  @P0 BRA `(.L_x_119) ;  /* 0x00000000000c0947 */ /* 0x000fec0003800000 */
[----:B------:R-:W-:Y:S04]  /*7530*/  SHF.L.U32 R4, R54, 0x1f, RZ ;  /* 0x0000001f36047819 */ /* 0x000fe800000006ff */
[----:B------:R-:W3:Y:S02]  /*7540*/  SYNCS.PHASECHK.TRANS64.TRYWAIT P0, [R2+URZ+0x40], R4 ;  /* 0x00004004020075a7 */ /* 0x000ee400080011ff */
[----:B---3--:R-:W-:Y:S05]  /*7550*/  @!P0 BRA `(.L_x_120) ;  /* 0x0000001c00948947 */ /* 0x008fea0003800000 */
.L_x_119:
[----:B------:R-:W-:Y:S05]  /*7560*/  BSYNC B0 ;  /* 0x0000000000007941 */ /* 0x000fea0003800000 */
.L_x_118:
[----:B------:R-:W-:Y:S02]  /*7570*/  ISETP.NE.AND P0, PT, R65, RZ, PT ;  /* 0x000000ff4100720c */ /* 0x000fe40003f05270 */
[----:B------:R-:W-:Y:S11]  /*7580*/  IADD3 R62, PT, PT, R62, 0x1, RZ ;  /* 0x000000013e3e7810 */ /* 0x000ff60007ffe0ff */
[----:B------:R-:W-:Y:S05]  /*7590*/  @P0 WARPSYNC.ALL ;  /* 0x0000000000000948 */ /* 0x000fea0003800000 */
[----:B------:R4:W1:Y:S04]  /*75a0*/  @P0 LDSM.16.M88.4 R28, [R3+UR44+0x200] ;  /* 0x0002002c031c083b */ /* 0x0008680008000200 */
[----:B------:R4:W1:Y:S02]  /*75b0*/  @P0 LDSM.16.M88.4 R36, [R0+0x200] ;  /* 0x000200000024083b */ /* 0x0008640000000200 */
.L_x_117:
[----:B------:R-:W-:Y:S05]  /*75c0*/  BSYNC B1 ;  /* 0x0000000000017941 */ /* 0x000fea0003800000 */
.L_x_116:
[----:B----4-:R-:W-:Y:S05]  /*75d0*/  VIADD R0, R25, 0x40 ;  /* 0x0000004019007836 */ /* 0x010fea0000000000 */
[----:B------:R-:W-:Y:S04]  /*75e0*/  SHF.R.U32.HI R0, RZ, 0x15, R0 ;  /* 0x00000015ff007819 */ /* 0x000fe80000011600 */
[----:B------:R-:W-:Y:S11]  /*75f0*/  LOP3.LUT P0, RZ, R0, 0x3, R46, 0x48, !PT ;  /* 0x0000000300ff7812 */ /* 0x000ff6000780482e */
[----:B------:R-:W-:Y:S02]  /*7600*/  @!UPT UIADD3 URZ, UPT, UPT, URZ, URZ, URZ ;  /* 0x000000fffffff290 */ /* 0x000fe4000fffe0ff */
[----:B------:R-:W-:Y:S05]  /*7610*/  @!P0 BRA `(.L_x_121) ;  /* 0x0000000000408947 */ /* 0x000fea0003800000 */
[----:B------:R-:W4:Y:S01]  /*7620*/  LDCU.64 UR8, c[0x4][0x70] ;  /* 0x01000e00ff0877ac */ /* 0x000f220008000a00 */
[----:B------:R-:W-:Y:S01]  /*7630*/  MOV R3, 0x0 ;  /* 0x0000000000037802 */ /* 0x000fe20000000f00 */
[----:B------:R-:W-:Y:S02]  /*7640*/  HFMA2 R12, -RZ, RZ, 0, 5.9604644775390625e-08 ;  /* 0x00000001ff0c7431 */ /* 0x000fe400000001ff */
[----:B-1----:R-:W-:Y:S02]  /*7650*/  IMAD.MOV.U32 R8, RZ, RZ, 0x192 ;  /* 0x00000192ff087424 */ /* 0x002fe400078e00ff */
[----:B------:R-:W-:Y:S01]  /*7660*/  IMAD.MOV.U32 R13, RZ, RZ, RZ ;  /* 0x000000ffff0d7224 */ /* 0x000fe200078e00ff */
[----:B------:R-:W1:Y:S01]  /*7670*/  LDCU.64 UR6, c[0x4][0x78] ;  /* 0x01000f00ff0677ac */ /* 0x000e620008000a00 */
[----:B---3--:R-:W3:Y:S01]  /*7680*/  LDC.64 R2, c[0x4][R3] ;  /* 0x0100000003027b82 */ /* 0x008ee20000000a00 */
[----:B------:R-:W5:Y:S01]  /*7690*/  LDCU.64 UR4, c[0x4][0x10] ;  /* 0x01000200ff0477ac */ /* 0x000f620008000a00 */
[----:B----4-:R-:W-:Y:S01]  /*76a0*/  MOV R5, UR9 ;  /* 0x0000000900057c02 */ /* 0x010fe20008000f00 */
[----:B------:R-:W-:Y:S01]  /*76b0*/  IMAD.U32 R4, RZ, RZ, UR8 ;  /* 0x00000008ff047e24 */ /* 0x000fe2000f8e00ff */
[----:B-1----:R-:W-:Y:S01]  /*76c0*/  MOV R7, UR7 ;  /* 0x0000000700077c02 */ /* 0x002fe20008000f00 */
[----:B------:R-:W-:Y:S01]  /*76d0*/  IMAD.U32 R6, RZ, RZ, UR6 ;  /* 0x00000006ff067e24 */ /* 0x000fe2000f8e00ff */
[----:B-----5:R-:W-:Y:S01]  /*76e0*/  MOV R11, UR5 ;  /* 0x00000005000b7c02 */ /* 0x020fe20008000f00 */
[----:B------:R-:W-:Y:S02]  /*76f0*/  IMAD.U32 R10, RZ, RZ, UR4 ;  /* 0x00000004ff0a7e24 */ /* 0x000fe4000f8e00ff */
[----:B------:R-:W-:Y:S07]  /*7700*/  LEPC R20, `(.L_x_121) ;  /* 0x000000001014794e */ /* 0x000fee0000000000 */
[----:B--23--:R-:W-:Y:S05]  /*7710*/  CALL.ABS.NOINC R2 ;  /* 0x0000000002007343 */ /* 0x00cfea0003c00000 */
.L_x_121:
[----:B-1----:R-:W-:Y:S01]  /*7720*/  SHF.L.U32 R3, R28, 0x10, RZ ;  /* 0x000000101c037819 */ /* 0x002fe200000006ff */
[----:B------:R-:W-:Y:S05]  /*7730*/  WARPSYNC.ALL ;  /* 0x0000000000007948 */ /* 0x000fea0003800000 */
[----:B------:R-:W-:Y:S01]  /*7740*/  R2UR UR4, R25 ;  /* 0x00000000190472ca */ /* 0x000fe200000e0000 */
[----:B------:R-:W-:Y:S01]  /*7750*/  BSSY.RECONVERGENT B0, `(.L_x_122) ;  /* 0x0000056000007945 */ /* 0x000fe20003800200 */
[----:B------:R-:W-:Y:S02]  /*7760*/  SHF.L.U32 R20, R30, 0x10, RZ ;  /* 0x000000101e147819 */ /* 0x000fe400000006ff */
[----:B------:R-:W-:Y:S02]  /*7770*/  ISETP.NE.AND P6, PT, R59, RZ, PT ;  /* 0x000000ff3b00720c */ /* 0x000fe40003fc5270 */
[----:B------:R-:W-:Y:S07]  /*7780*/  ISETP.NE.AND P0, PT, R56, RZ, PT ;  /* 0x000000ff3800720c */ /* 0x000fee0003f05270 */
[----:B---3--:R-:W1:Y:S02]  /*7790*/  LDTM.16dp256bit.x4 R4, tmem[UR4+0x40] ;  /* 0x00004004000479ee */ /* 0x008e640008120000 */
        /* <DEDUP_REMOVED lines=60> */
[----:B------:R-:W-:Y:S02]  /*7b60*/  LEA R3, R62, UR44, 0x3 ;  /* 0x0000002c3e037c11 */ /* 0x000fe4000f8e18ff */
[----:B------:R-:W-:Y:S01]  /*7b70*/  @P6 PRMT R0, R0, 0x654, R2 ;  /* 0x0000065400006816 */ /* 0x000fe20000000002 */
[----:B------:R-:W-:Y:S01]  /*7b80*/  @!PT LDS RZ, [RZ] ;  /* 0x00000000fffff984 */ /* 0x000fe20000000800 */
[----:B------:R-:W-:Y:S01]  /*7b90*/  @!PT LDS RZ, [RZ] ;  /* 0x00000000fffff984 */ /* 0x000fe20000000800 */
[----:B------:R-:W-:Y:S01]  /*7ba0*/  @!PT LDS RZ, [RZ] ;  /* 0x00000000fffff984 */ /* 0x000fe20000000800 */
[----:B------:R-:W-:Y:S01]  /*7bb0*/  @!PT LDS RZ, [RZ] ;  /* 0x00000000fffff984 */ /* 0x000fe20000000800 */
[----:B------:R3:W-:Y:S06]  /*7bc0*/  MEMBAR.ALL.CTA ;  /* 0x0000000000007992 */ /* 0x0007ec0000008000 */
[----:B---3--:R-:W3:Y:S01]  /*7bd0*/  FENCE.VIEW.ASYNC.S ;  /* 0x00000000000073c6 */ /* 0x008ee20000000000 */
[----:B------:R-:W-:Y:S01]  /*7be0*/  @P6 SHF.L.U32 R2, R54, 0x1f, RZ ;  /* 0x0000001f36026819 */ /* 0x000fe200000006ff */
        /* <DEDUP_REMOVED lines=12> */
.L_x_123:
[----:B------:R-:W-:Y:S05]  /*7cb0*/  BSYNC.RECONVERGENT B0 ;  /* 0x0000000000007941 */ /* 0x000fea0003800200 */
.L_x_122:
        /* <DEDUP_REMOVED lines=19> */
.L_x_127:
[----:B------:R-:W-:Y:S05]  /*7df0*/  BSYNC B0 ;  /* 0x0000000000007941 */ /* 0x000fea0003800000 */
.L_x_126:
[----:B------:R-:W-:Y:S11]  /*7e00*/  ISETP.NE.AND P0, PT, R65, RZ, PT ;  /* 0x000000ff4100720c */ /* 0x000ff60003f05270 */
[----:B------:R-:W-:Y:S02]  /*7e10*/  @!UPT UIADD3 URZ, UPT, UPT, URZ, URZ, URZ ;  /* 0x000000fffffff290 */ /* 0x000fe4000fffe0ff */
[----:B------:R-:W-:Y:S05]  /*7e20*/  @P0 WARPSYNC.ALL ;  /* 0x0000000000000948 */ /* 0x000fea0003800000 */
[----:B------:R4:W1:Y:S04]  /*7e30*/  @P0 LDSM.16.M88.4 R28, [R62+UR44+0x200] ;  /* 0x0002002c3e1c083b */ /* 0x0008680008000200 */
[----:B------:R4:W1:Y:S02]  /*7e40*/  @P0 LDSM.16.M88.4 R36, [R2+0x200] ;  /* 0x000200000224083b */ /* 0x0008640000000200 */
.L_x_125:
[----:B------:R-:W-:Y:S05]  /*7e50*/  BSYNC B1 ;  /* 0x0000000000017941 */ /* 0x000fea0003800000 */
.L_x_124:
[----:B---3--:R-:W-:Y:S05]  /*7e60*/  VIADD R0, R25, 0x60 ;  /* 0x0000006019007836 */ /* 0x008fea0000000000 */
[----:B------:R-:W-:Y:S04]  /*7e70*/  SHF.R.U32.HI R0, RZ, 0x15, R0 ;  /* 0x00000015ff007819 */ /* 0x000fe80000011600 */
[----:B------:R-:W-:Y:S11]  /*7e80*/  LOP3.LUT P0, RZ, R0, 0x3, R46, 0x48, !PT ;  /* 0x0000000300ff7812 */ /* 0x000ff6000780482e */
[----:B------:R-:W-:Y:S02]  /*7e90*/  @!UPT UIADD3 URZ, UPT, UPT, URZ, URZ, URZ ;  /* 0x000000fffffff290 */ /* 0x000fe4000fffe0ff */
[----:B------:R-:W-:Y:S05]  /*7ea0*/  @!P0 BRA `(.L_x_129) ;  /* 0x0000000000408947 */ /* 0x000fea0003800000 */
[----:B------:R-:W3:Y:S01]  /*7eb0*/  LDCU.64 UR8, c[0x4][0x70] ;  /* 0x01000e00ff0877ac */ /* 0x000ee20008000a00 */
[----:B------:R-:W-:Y:S01]  /*7ec0*/  MOV R3, 0x0 ;  /* 0x0000000000037802 */ /* 0x000fe20000000f00 */
[----:B------:R-:W-:Y:S02]  /*7ed0*/  HFMA2 R12, -RZ, RZ, 0, 5.9604644775390625e-08 ;  /* 0x00000001ff0c7431 */ /* 0x000fe400000001ff */
[----:B-1----:R-:W-:Y:S02]  /*7ee0*/  IMAD.MOV.U32 R8, RZ, RZ, 0x192 ;  /* 0x00000192ff087424 */ /* 0x002fe400078e00ff */
[----:B------:R-:W-:Y:S01]  /*7ef0*/  IMAD.MOV.U32 R13, RZ, RZ, RZ ;  /* 0x000000ffff0d7224 */ /* 0x000fe200078e00ff */
[----:B------:R-:W1:Y:S01]  /*7f00*/  LDCU.64 UR6, c[0x4][0x78] ;  /* 0x01000f00ff0677ac */ /* 0x000e620008000a00 */
[----:B----4-:R-:W4:Y:S01]  /*7f10*/  LDC.64 R2, c[0x4][R3] ;  /* 0x0100000003027b82 */ /* 0x010f220000000a00 */
        /* <DEDUP_REMOVED lines=9> */
.L_x_129:
[----:B------:R-:W-:Y:S01]  /*7fb0*/  ISETP.NE.AND P0, PT, R56, RZ, PT ;  /* 0x000000ff3800720c */ /* 0x000fe20003f05270 */
[----:B------:R-:W-:Y:S05]  /*7fc0*/  WARPSYNC.ALL ;  /* 0x0000000000007948 */ /* 0x000fea0003800000 */
[----:B------:R-:W-:Y:S01]  /*7fd0*/  R2UR UR4, R25 ;  /* 0x00000000190472ca */ /* 0x000fe200000e0000 */
[----:B------:R-:W-:Y:S01]  /*7fe0*/  BSSY.RECONVERGENT B0, `(.L_x_130) ;  /* 0x0000053000007945 */ /* 0x000fe20003800200 */
[C---:B-1----:R-:W-:Y:S02]  /*7ff0*/  SHF.L.U32 R0, R28.reuse, 0x10, RZ ;  /* 0x000000101c007819 */ /* 0x042fe400000006ff */
[----:B----4-:R-:W-:Y:S02]  /*8000*/  LOP3.LUT R2, R28, 0xffff0000, RZ, 0xc0, !PT ;  /* 0xffff00001c027812 */ /* 0x010fe400078ec0ff */
[C---:B------:R-:W-:Y:S02]  /*8010*/  SHF.L.U32 R3, R29.reuse, 0x10, RZ ;  /* 0x000000101d037819 */ /* 0x040fe400000006ff */
[----:B------:R-:W-:Y:S02]  /*8020*/  LOP3.LUT R20, R29, 0xffff0000, RZ, 0xc0, !PT ;  /* 0xffff00001d147812 */ /* 0x000fe400078ec0ff */
[C---:B------:R-:W-:Y:S02]  /*8030*/  SHF.L.U32 R21, R30.reuse, 0x10, RZ ;  /* 0x000000101e157819 */ /* 0x040fe400000006ff */
[----:B------:R-:W-:Y:S01]  /*8040*/  LOP3.LUT R25, R30, 0xffff0000, RZ, 0xc0, !PT ;  /* 0xffff00001e197812 */ /* 0x000fe200078ec0ff */
[----:B------:R-:W1:Y:S01]  /*8050*/  LDTM.16dp256bit.x4 R4, tmem[UR4+0x60] ;  /* 0x00006004000479ee */ /* 0x000e620008120000 */
[----:B------:R-:W-:Y:S01]  /*8060*/  R2UR UR4, R26 ;  /* 0x000000001a0472ca */ /* 0x000fe200000e0000 */
[----:B------:R-:W-:Y:S01]  /*8070*/  NOP ;  /* 0x0000000000007918 */ /* 0x000fe20000000000 */
[C---:B------:R-:W-:Y:S02]  /*8080*/  SHF.L.U32 R26, R31.reuse, 0x10, RZ ;  /* 0x000000101f1a7819 */ /* 0x040fe400000006ff */
[----:B------:R-:W-:Y:S02]  /*8090*/  LOP3.LUT R28, R31, 0xffff0000, RZ, 0xc0, !PT ;  /* 0xffff00001f1c7812 */ /* 0x000fe400078ec0ff */
[C---:B------:R-:W-:Y:S02]  /*80a0*/  SHF.L.U32 R29, R36.reuse, 0x10, RZ ;  /* 0x00000010241d7819 */ /* 0x040fe400000006ff */
[----:B------:R-:W-:Y:S02]  /*80b0*/  LOP3.LUT R30, R36, 0xffff0000, RZ, 0xc0, !PT ;  /* 0xffff0000241e7812 */ /* 0x000fe400078ec0ff */
[C---:B------:R-:W-:Y:S02]  /*80c0*/  SHF.L.U32 R31, R37.reuse, 0x10, RZ ;  /* 0x00000010251f7819 */ /* 0x040fe400000006ff */
[----:B------:R-:W-:Y:S01]  /*80d0*/  LOP3.LUT R32, R37, 0xffff0000, RZ, 0xc0, !PT ;  /* 0xffff000025207812 */ /* 0x000fe200078ec0ff */
[----:B------:R-:W-:Y:S01]  /*80e0*/  UIADD3 UR4, UPT, UPT, UR4, 0xd0, URZ ;  /* 0x000000d004047890 */ /* 0x000fe2000fffe0ff */
[C---:B------:R-:W-:Y:S02]  /*80f0*/  SHF.L.U32 R33, R38.reuse, 0x10, RZ ;  /* 0x0000001026217819 */ /* 0x040fe400000006ff */
[----:B------:R-:W-:Y:S01]  /*8100*/  LOP3.LUT R34, R38, 0xffff0000, RZ, 0xc0, !PT ;  /* 0xffff000026227812 */ /* 0x000fe200078ec0ff */
[----:B------:R-:W-:Y:S01]  /*8110*/  UPRMT UR4, UR47, 0x654, UR4 ;  /* 0x000006542f047896 */ /* 0x000fe20008000004 */
[C---:B------:R-:W-:Y:S02]  /*8120*/  SHF.L.U32 R35, R39.reuse, 0x10, RZ ;  /* 0x0000001027237819 */ /* 0x040fe400000006ff */
[----:B------:R-:W-:Y:S01]  /*8130*/  LOP3.LUT R36, R39, 0xffff0000, RZ, 0xc0, !PT ;  /* 0xffff000027247812 */ /* 0x000fe200078ec0ff */
[C---:B-1----:R-:W-:Y:S01]  /*8140*/  FMUL R4, R24.reuse, R4 ;  /* 0x0000000418047220 */ /* 0x042fe20000400000 */
[C---:B------:R-:W-:Y:S01]  /*8150*/  FMUL R5, R24.reuse, R5 ;  /* 0x0000000518057220 */ /* 0x040fe20000400000 */
[C---:B------:R-:W-:Y:S03]  /*8160*/  FMUL R6, R24.reuse, R6 ;  /* 0x0000000618067220 */ /* 0x040fe60000400000 */
[----:B------:R-:W-:Y:S01]  /*8170*/  SYNCS.ARRIVE.TRANS64.RED.A1T0 RZ, [UR4], RZ ;  /* 0x000000ffffff79a7 */ /* 0x000fe20008100404 */
[C---:B------:R-:W-:Y:S01]  /*8180*/  FFMA R4, R27.reuse, R0, R4 ;  /* 0x000000001b047223 */ /* 0x040fe20000000004 */
[C---:B------:R-:W-:Y:S01]  /*8190*/  FFMA R5, R27.reuse, R2, R5 ;  /* 0x000000021b057223 */ /* 0x040fe20000000005 */
[----:B------:R-:W-:Y:S01]  /*81a0*/  FFMA R6, R27, R3, R6 ;  /* 0x000000031b067223 */ /* 0x000fe20000000006 */
[C---:B------:R-:W-:Y:S01]  /*81b0*/  FMUL R7, R24.reuse, R7 ;  /* 0x0000000718077220 */ /* 0x040fe20000400000 */
[C---:B------:R-:W-:Y:S01]  /*81c0*/  FMUL R8, R24.reuse, R8 ;  /* 0x0000000818087220 */ /* 0x040fe20000400000 */
[C---:B------:R-:W-:Y:S01]  /*81d0*/  FMUL R9, R24.reuse, R9 ;  /* 0x0000000918097220 */ /* 0x040fe20000400000 */
[----:B------:R-:W-:Y:S01]  /*81e0*/  F2FP.BF16.F32.PACK_AB R4, R5, R4 ;  /* 0x000000040504723e */ /* 0x000fe200000010ff */
[C---:B------:R-:W-:Y:S01]  /*81f0*/  FFMA R7, R27.reuse, R20, R7 ;  /* 0x000000141b077223 */ /* 0x040fe20000000007 */
[C---:B------:R-:W-:Y:S01]  /*8200*/  FFMA R8, R27.reuse, R21, R8 ;  /* 0x000000151b087223 */ /* 0x040fe20000000008 */
[C---:B------:R-:W-:Y:S01]  /*8210*/  FFMA R9, R27.reuse, R25, R9 ;  /* 0x000000191b097223 */ /* 0x040fe20000000009 */
[C---:B------:R-:W-:Y:S01]  /*8220*/  FMUL R0, R24.reuse, R10 ;  /* 0x0000000a18007220 */ /* 0x040fe20000400000 */
[C---:B------:R-:W-:Y:S01]  /*8230*/  FMUL R2, R24.reuse, R11 ;  /* 0x0000000b18027220 */ /* 0x040fe20000400000 */
[C---:B------:R-:W-:Y:S01]  /*8240*/  FMUL R3, R24.reuse, R12 ;  /* 0x0000000c18037220 */ /* 0x040fe20000400000 */
[C---:B------:R-:W-:Y:S01]  /*8250*/  FMUL R10, R24.reuse, R13 ;  /* 0x0000000d180a7220 */ /* 0x040fe20000400000 */
[C---:B------:R-:W-:Y:S01]  /*8260*/  FFMA R0, R27.reuse, R26, R0 ;  /* 0x0000001a1b007223 */ /* 0x040fe20000000000 */
[C---:B------:R-:W-:Y:S01]  /*8270*/  FMUL R11, R24.reuse, R14 ;  /* 0x0000000e180b7220 */ /* 0x040fe20000400000 */
[C---:B------:R-:W-:Y:S01]  /*8280*/  FFMA R2, R27.reuse, R28, R2 ;  /* 0x0000001c1b027223 */ /* 0x040fe20000000002 */
[C---:B------:R-:W-:Y:S01]  /*8290*/  FMUL R15, R24.reuse, R15 ;  /* 0x0000000f180f7220 */ /* 0x040fe20000400000 */
[C---:B------:R-:W-:Y:S01]  /*82a0*/  FMUL R12, R24.reuse, R16 ;  /* 0x00000010180c7220 */ /* 0x040fe20000400000 */
[C---:B------:R-:W-:Y:S01]  /*82b0*/  FFMA R3, R27.reuse, R29, R3 ;  /* 0x0000001d1b037223 */ /* 0x040fe20000000003 */
[C---:B------:R-:W-:Y:S01]  /*82c0*/  FMUL R13, R24.reuse, R17 ;  /* 0x00000011180d7220 */ /* 0x040fe20000400000 */
[C---:B------:R-:W-:Y:S01]  /*82d0*/  FFMA R10, R27.reuse, R30, R10 ;  /* 0x0000001e1b0a7223 */ /* 0x040fe2000000000a */
[C---:B------:R-:W-:Y:S01]  /*82e0*/  FMUL R14, R24.reuse, R18 ;  /* 0x00000012180e7220 */ /* 0x040fe20000400000 */
[C---:B------:R-:W-:Y:S01]  /*82f0*/  FFMA R11, R27.reuse, R31, R11 ;  /* 0x0000001f1b0b7223 */ /* 0x040fe2000000000b */
[C---:B------:R-:W-:Y:S01]  /*8300*/  FFMA R15, R27.reuse, R32, R15 ;  /* 0x000000201b0f7223 */ /* 0x040fe2000000000f */
[----:B------:R-:W-:Y:S01]  /*8310*/  FMUL R19, R24, R19 ;  /* 0x0000001318137220 */ /* 0x000fe20000400000 */
[C---:B------:R-:W-:Y:S01]  /*8320*/  FFMA R12, R27.reuse, R33, R12 ;  /* 0x000000211b0c7223 */ /* 0x040fe2000000000c */
[C---:B------:R-:W-:Y:S01]  /*8330*/  FFMA R13, R27.reuse, R34, R13 ;  /* 0x000000221b0d7223 */ /* 0x040fe2000000000d */
[----:B------:R-:W-:Y:S01]  /*8340*/  FFMA R14, R27, R35, R14 ;  /* 0x000000231b0e7223 */ /* 0x000fe2000000000e */
[----:B------:R-:W-:Y:S01]  /*8350*/  F2FP.BF16.F32.PACK_AB R5, R7, R6 ;  /* 0x000000060705723e */ /* 0x000fe200000010ff */
[----:B------:R-:W-:Y:S01]  /*8360*/  FFMA R19, R27, R36, R19 ;  /* 0x000000241b137223 */ /* 0x000fe20000000013 */
[----:B------:R-:W-:Y:S02]  /*8370*/  F2FP.BF16.F32.PACK_AB R6, R9, R8 ;  /* 0x000000080906723e */ /* 0x000fe400000010ff */
        /* <DEDUP_REMOVED lines=25> */
.L_x_131:
[----:B------:R-:W-:Y:S05]  /*8510*/  BSYNC.RECONVERGENT B0 ;  /* 0x0000000000007941 */ /* 0x000fea0003800200 */
.L_x_130:
[----:B------:R-:W-:Y:S01]  /*8520*/  BAR.SYNC.DEFER_BLOCKING 0x1, 0x80 ;  /* 0x0042000000007b1d */ /* 0x000fe20000010000 */
[----:B------:R-:W-:Y:S01]  /*8530*/  UISETP.NE.AND UP0, UPT, UR52, -0x4, UPT ;  /* 0xfffffffc3400788c */ /* 0x000fe2000bf05270 */
[----:B------:R-:W-:Y:S08]  /*8540*/  IADD3 R22, PT, PT, R22, 0x1, RZ ;  /* 0x0000000116167810 */ /* 0x000ff00007ffe0ff */
[----:B------:R-:W-:Y:S05]  /*8550*/  BRA.U !UP0, `(.L_x_132) ;  /* 0x0000000108287547 */ /* 0x000fea000b800000 */
[----:B------:R-:W-:Y:S01]  /*8560*/  ISETP.NE.AND P0, PT, R59, RZ, PT ;  /* 0x000000ff3b00720c */ /* 0x000fe20003f05270 */
[----:B------:R-:W-:Y:S01]  /*8570*/  IMAD.U32 R2, RZ, RZ, UR46 ;  /* 0x0000002eff027e24 */ /* 0x000fe2000f8e00ff */
[----:B------:R-:W-:Y:S01]  /*8580*/  UIADD3 UR4, UPT, UPT, UR46, 0x1, URZ ;  /* 0x000000012e047890 */ /* 0x000fe2000fffe0ff */
[----:B------:R-:W-:Y:S03]  /*8590*/  IMAD.U32 R0, RZ, RZ, UR47 ;  /* 0x0000002fff007e24 */ /* 0x000fe6000f8e00ff */
[----:B------:R-:W-:Y:S04]  /*85a0*/  UISETP.NE.AND UP0, UPT, UR4, 0x4, UPT ;  /* 0x000000040400788c */ /* 0x000fe8000bf05270 */
[----:B------:R-:W-:Y:S03]  /*85b0*/  USEL UR46, UR4, URZ, UP0 ;  /* 0x000000ff042e7287 */ /* 0x000fe60008000000 */
[----:B------:R-:W-:Y:S05]  /*85c0*/  @P0 LEA R2, R2, UR44, 0x3 ;  /* 0x0000002c02020c11 */ /* 0x000fea000f8e18ff */
[----:B------:R-:W-:Y:S05]  /*85d0*/  @P0 VIADD R2, R2, 0x60 ;  /* 0x0000006002020836 */ /* 0x000fea0000000000 */
[----:B------:R-:W-:Y:S04]  /*85e0*/  @P0 PRMT R0, R0, 0x654, R2 ;  /* 0x0000065400000816 */ /* 0x000fe80000000002 */
[----:B------:R3:W-:Y:S03]  /*85f0*/  @P0 SYNCS.ARRIVE.TRANS64.RED.A1T0 RZ, [R0+URZ], RZ ;  /* 0x000000ff00ff09a7 */ /* 0x0007e600081004ff */
.L_x_132:
[----:B------:R-:W-:Y:S01]  /*8600*/  R2UR UR4, R47 ;  /* 0x000000002f0472ca */ /* 0x000fe200000e0000 */
[----:B------:R-:W-:Y:S01]  /*8610*/  UISETP.NE.AND UP0, UPT, UR62, URZ, UPT ;  /* 0x000000ff3e00728c */ /* 0x000fe2000bf05270 */
[----:B------:R-:W-:Y:S01]  /*8620*/  ISETP.NE.AND P0, PT, R51, 0x2, PT ;  /* 0x000000023300780c */ /* 0x000fe20003f05270 */
[----:B------:R-:W-:Y:S01]  /*8630*/  UIADD3 UR20, UPT, UPT, UR37, UR63, URZ ;  /* 0x0000003f25147290 */ /* 0x000fe2000fffe0ff */
[----:B------:R-:W-:Y:S01]  /*8640*/  ISETP.NE.AND P1, PT, R22, 0x4, PT ;  /* 0x000000041600780c */ /* 0x000fe20003f25270 */
[----:B------:R-:W-:Y:S01]  /*8650*/  UIADD3 UR52, UPT, UPT, UR52, 0x4, URZ ;  /* 0x0000000434347890 */ /* 0x000fe2000fffe0ff */
[----:B------:R-:W-:Y:S01]  /*8660*/  SEL R2, RZ, 0x1, P0 ;  /* 0x00000001ff027807 */ /* 0x000fe20000000000 */
[----:B------:R-:W-:Y:S01]  /*8670*/  UMOV UR36, UR61 ;  /* 0x0000003d00247c82 */ /* 0x000fe20008000000 */
[----:B---3--:R-:W-:Y:S02]  /*8680*/  SEL R0, RZ, 0x1, P1 ;  /* 0x00000001ff007807 */ /* 0x008fe40000800000 */
[----:B------:R-:W-:Y:S02]  /*8690*/  LOP3.LUT R52, R52, R2, RZ, 0x3c, !PT ;  /* 0x0000000234347212 */ /* 0x000fe400078e3cff */
[----:B------:R-:W-:Y:S01]  /*86a0*/  LOP3.LUT R53, R53, R0, RZ, 0x3c, !PT ;  /* 0x0000000035357212 */ /* 0x000fe200078e3cff */
[----:B------:R-:W-:Y:S01]  /*86b0*/  UIADD3 UR16, UPT, UPT, UR38, UR4, URZ ;  /* 0x0000000426107290 */ /* 0x000fe2000fffe0ff */
[----:B------:R-:W-:Y:S02]  /*86c0*/  SEL R51, R51, RZ, P0 ;  /* 0x000000ff33337207 */ /* 0x000fe40000000000 */
[----:B------:R-:W-:Y:S01]  /*86d0*/  SEL R22, R22, RZ, P1 ;  /* 0x000000ff16167207 */ /* 0x000fe20000800000 */
[----:B------:R-:W-:Y:S08]  /*86e0*/  BRA.U UP0, `(.L_x_133) ;  /* 0xffffffcd00a47547 */ /* 0x000ff0000b83ffff */
[----:B------:R-:W-:-:S13]  /*86f0*/  R2UR UR4, R48 ;  /* 0x00000000300472ca */ /* 0x000fda00000e0000 */
[----:B------:R-:W-:-:S09]  /*8700*/  UISETP.NE.AND UP0, UPT, UR4, URZ, UPT ;  /* 0x000000ff0400728c */ /* 0x000fd2000bf05270 */
[----:B------:R-:W-:Y:S05]  /*8710*/  BRA.U !UP0, `(.L_x_134) ;  /* 0x0000000108487547 */ /* 0x000fea000b800000 */
[----:B------:R-:W3:Y:S02]  /*8720*/  LDCU.64 UR4, c[0x0][0x890] ;  /* 0x00011200ff0477ac */ /* 0x000ee40008000a00 */
[----:B---3--:R-:W-:-:S04]  /*8730*/  UISETP.NE.U32.AND UP0, UPT, UR4, URZ, UPT ;  /* 0x000000ff0400728c */ /* 0x008fc8000bf05070 */
[----:B------:R-:W-:-:S09]  /*8740*/  UISETP.NE.AND.EX UP0, UPT, UR5, URZ, UPT, UP0 ;  /* 0x000000ff0500728c */ /* 0x000fd2000bf05300 */
[----:B------:R-:W-:Y:S05]  /*8750*/  BRA.U UP0, `(.L_x_135) ;  /* 0x00000001000c7547 */ /* 0x000fea000b800000 */
[----:B------:R-:W-:-:S13]  /*8760*/  FSETP.NEU.AND P0, PT, R27, RZ, PT ;  /* 0x000000ff1b00720b */ /* 0x000fda0003f0d000 */
[----:B------:R-:W-:Y:S05]  /*8770*/  @!P0 EXIT ;  /* 0x000000000000894d */ /* 0x000fea0003800000 */
[----:B------:R-:W-:Y:S05]  /*8780*/  BRA `(.L_x_134) ;  /* 0x00000000002c7947 */ /* 0x000fea0003800000 */
.L_x_135:
[----:B------:R-:W-:Y:S01]  /*8790*/  ISETP.NE.AND P0, PT, R50, RZ, PT ;  /* 0x000000ff3200720c */ /* 0x000fe20003f05270 */
[----:B------:R-:W-:-:S12]  /*87a0*/  BSSY.RECONVERGENT B0, `(.L_x_134) ;  /* 0x0000009000007945 */ /* 0x000fd80003800200 */
[----:B------:R-:W-:Y:S05]  /*87b0*/  @P0 BRA `(.L_x_136) ;  /* 0x0000000000140947 */ /* 0x000fea0003800000 */
[----:B------:R-:W3:Y:S02]  /*87c0*/  LDCU.64 UR4, c[0x0][0x888] ;  /* 0x00011100ff0477ac */ /* 0x000ee40008000a00 */
[----:B---3--:R-:W-:-:S04]  /*87d0*/  ISETP.NE.U32.AND P0, PT, RZ, UR4, PT ;  /* 0x00000004ff007c0c */ /* 0x008fc8000bf05070 */
[----:B------:R-:W-:-:S13]  /*87e0*/  ISETP.NE.AND.EX P0, PT, RZ, UR5, PT, P0 ;  /* 0x00000005ff007c0c */ /* 0x000fda000bf05300 */
[----:B------:R-:W-:Y:S05]  /*87f0*/  @!P0 EXIT ;  /* 0x000000000000894d */ /* 0x000fea0003800000 */
[----:B------:R-:W-:Y:S05]  /*8800*/  BRA `(.L_x_137) ;  /* 0x0000000000087947 */ /* 0x000fea0003800000 */
.L_x_136:
[----:B------:R-:W-:-:S13]  /*8810*/  FSETP.NEU.AND P0, PT, R27, RZ, PT ;  /* 0x000000ff1b00720b */ /* 0x000fda0003f0d000 */
[----:B------:R-:W-:Y:S05]  /*8820*/  @!P0 EXIT ;  /* 0x000000000000894d */ /* 0x000fea0003800000 */
.L_x_137:
[----:B------:R-:W-:Y:S05]  /*8830*/  BSYNC.RECONVERGENT B0 ;  /* 0x0000000000007941 */ /* 0x000fea0003800200 */
.L_x_134:
[----:B------:R-:W-:Y:S01]  /*8840*/  ULEA UR4, UR46, UR44, 0x3 ;  /* 0x0000002c2e047291 */ /* 0x000fe2000f8e18ff */
[----:B------:R-:W-:-:S04]  /*8850*/  DEPBAR.LE SB0, 0x0 ;  /* 0x000080000000791a */ /* 0x000fc80000000000 */
[----:B------:R-:W-:-:S04]  /*8860*/  UIADD3 UR4, UPT, UPT, UR4, 0x60, URZ ;  /* 0x0000006004047890 */ /* 0x000fc8000fffe0ff */
[----:B------:R-:W-:-:S09]  /*8870*/  UPRMT UR4, UR47, 0x654, UR4 ;  /* 0x000006542f047896 */ /* 0x000fd20008000004 */
[----:B------:R-:W-:Y:S01]  /*8880*/  SYNCS.ARRIVE.TRANS64.RED.A1T0 RZ, [UR4], RZ ;  /* 0x000000ffffff79a7 */ /* 0x000fe20008100404 */
[----:B------:R-:W-:Y:S05]  /*8890*/  EXIT ;  /* 0x000000000000794d */ /* 0x000fea0003800000 */
.L_x_24:
[----:B--2---:R2:W3:Y:S02]  /*88a0*/  SYNCS.PHASECHK.TRANS64.TRYWAIT P0, [R0+URZ+0x100], R2 ;  /* 0x00010002000075a7 */ /* 0x0044e400080011ff */
[----:B---3--:R-:W-:Y:S05]  /*88b0*/  @!P0 NANOSLEEP.SYNCS 0x989680 ;  /* 0x009896800000895d */ /* 0x008fea0003900000 */
[----:B------:R-:W3:Y:S02]  /*88c0*/  @!P0 SYNCS.PHASECHK.TRANS64 P0, [R0+URZ+0x100], R2 ;  /* 0x00010002000085a7 */ /* 0x000ee400080010ff */
[----:B---3--:R-:W-:Y:S05]  /*88d0*/  @!P0 BRA `(.L_x_24) ;  /* 0xfffffffc00f08947 */ /* 0x008fea000383ffff */
[----:B------:R-:W-:Y:S05]  /*88e0*/  BRA `(.L_x_138) ;  /* 0xffffff8c00f07947 */ /* 0x000fea000383ffff */
.L_x_27:
[----:B-1----:R-:W-:-:S07]  /*88f0*/  MOV R0, UR33 ;  /* 0x0000002100007c02 */ /* 0x002fce0008000f00 */
.L_x_139:
[----:B-1----:R1:W2:Y:S02]  /*8900*/  SYNCS.PHASECHK.TRANS64.TRYWAIT P0, [R0+URZ+0x20], R3 ;  /* 0x00002003000075a7 */ /* 0x0022a400080011ff */
[----:B--2---:R-:W-:Y:S05]  /*8910*/  @!P0 NANOSLEEP.SYNCS 0x989680 ;  /* 0x009896800000895d */ /* 0x004fea0003900000 */
[----:B------:R-:W2:Y:S02]  /*8920*/  @!P0 SYNCS.PHASECHK.TRANS64 P0, [R0+URZ+0x20], R3 ;  /* 0x00002003000085a7 */ /* 0x000ea400080010ff */
[----:B--2---:R-:W-:Y:S05]  /*8930*/  @!P0 BRA `(.L_x_139) ;  /* 0xfffffffc00f08947 */ /* 0x004fea000383ffff */
[----:B------:R-:W-:Y:S05]  /*8940*/  BRA `(.L_x_26) ;  /* 0xffffff9000387947 */ /* 0x000fea000383ffff */
.L_x_34:
[----:B-1----:R-:W-:-:S07]  /*8950*/  MOV R0, UR33 ;  /* 0x0000002100007c02 */ /* 0x002fce0008000f00 */
.L_x_140:
[----:B-1----:R1:W2:Y:S02]  /*8960*/  SYNCS.PHASECHK.TRANS64.TRYWAIT P0, [R0+URZ+0x20], R3 ;  /* 0x00002003000075a7 */ /* 0x0022a400080011ff */
[----:B--2---:R-:W-:Y:S05]  /*8970*/  @!P0 NANOSLEEP.SYNCS 0x989680 ;  /* 0x009896800000895d */ /* 0x004fea0003900000 */
[----:B------:R-:W2:Y:S02]  /*8980*/  @!P0 SYNCS.PHASECHK.TRANS64 P0, [R0+URZ+0x20], R3 ;  /* 0x00002003000085a7 */ /* 0x000ea400080010ff */
[----:B--2---:R-:W-:Y:S05]  /*8990*/  @!P0 BRA `(.L_x_140) ;  /* 0xfffffffc00f08947 */ /* 0x004fea000383ffff */
[----:B------:R-:W-:Y:S05]  /*89a0*/  BRA `(.L_x_33) ;  /* 0xffffff9400287947 */ /* 0x000fea000383ffff */
.L_x_39:
[----:B-1----:R1:W2:Y:S02]  /*89b0*/  SYNCS.PHASECHK.TRANS64.TRYWAIT P0, [R3+URZ+0x90], R0 ;  /* 0x00009000030075a7 */ /* 0x0022a400080011ff */
[----:B--2---:R-:W-:Y:S05]  /*89c0*/  @!P0 NANOSLEEP.SYNCS 0x989680 ;  /* 0x009896800000895d */ /* 0x004fea0003900000 */
[----:B------:R-:W2:Y:S02]  /*89d0*/  @!P0 SYNCS.PHASECHK.TRANS64 P0, [R3+URZ+0x90], R0 ;  /* 0x00009000030085a7 */ /* 0x000ea400080010ff */
[----:B--2---:R-:W-:Y:S05]  /*89e0*/  @!P0 BRA `(.L_x_39) ;  /* 0xfffffffc00f08947 */ /* 0x004fea000383ffff */
[----:B------:R-:W-:Y:S05]  /*89f0*/  BRA `(.L_x_141) ;  /* 0xffffff9400f87947 */ /* 0x000fea000383ffff */
.L_x_43:
[----:B------:R-:W-:-:S07]  /*8a00*/  MOV R0, UR4 ;  /* 0x0000000400007c02 */ /* 0x000fce0008000f00 */
.L_x_142:
[----:B-1----:R1:W2:Y:S02]  /*8a10*/  SYNCS.PHASECHK.TRANS64.TRYWAIT P0, [R0+URZ], R2 ;  /* 0x00000002000075a7 */ /* 0x0022a400080011ff */
[----:B--2---:R-:W-:Y:S05]  /*8a20*/  @!P0 NANOSLEEP.SYNCS 0x989680 ;  /* 0x009896800000895d */ /* 0x004fea0003900000 */
[----:B------:R-:W2:Y:S02]  /*8a30*/  @!P0 SYNCS.PHASECHK.TRANS64 P0, [R0+URZ], R2 ;  /* 0x00000002000085a7 */ /* 0x000ea400080010ff */
[----:B--2---:R-:W-:Y:S05]  /*8a40*/  @!P0 BRA `(.L_x_142) ;  /* 0xfffffffc00f08947 */ /* 0x004fea000383ffff */
[----:B------:R-:W-:Y:S05]  /*8a50*/  BRA `(.L_x_143) ;  /* 0xffffff9c00a07947 */ /* 0x000fea000383ffff */
.L_x_44:
[----:B------:R-:W-:-:S07]  /*8a60*/  MOV R0, UR5 ;  /* 0x0000000500007c02 */ /* 0x000fce0008000f00 */
.L_x_144:
[----:B-1----:R1:W2:Y:S02]  /*8a70*/  SYNCS.PHASECHK.TRANS64.TRYWAIT P0, [R0+URZ], R3 ;  /* 0x00000003000075a7 */ /* 0x0022a400080011ff */
[----:B--2---:R-:W-:Y:S05]  /*8a80*/  @!P0 NANOSLEEP.SYNCS 0x989680 ;  /* 0x009896800000895d */ /* 0x004fea0003900000 */
[----:B------:R-:W2:Y:S02]  /*8a90*/  @!P0 SYNCS.PHASECHK.TRANS64 P0, [R0+URZ], R3 ;  /* 0x00000003000085a7 */ /* 0x000ea400080010ff */
[----:B--2---:R-:W-:Y:S05]  /*8aa0*/  @!P0 BRA `(.L_x_144) ;  /* 0xfffffffc00f08947 */ /* 0x004fea000383ffff */
[----:B------:R-:W-:Y:S05]  /*8ab0*/  BRA `(.L_x_145) ;  /* 0xffffff9c00ac7947 */ /* 0x000fea000383ffff */
.L_x_45:
[----:B------:R-:W-:-:S07]  /*8ac0*/  MOV R0, UR5 ;  /* 0x0000000500007c02 */ /* 0x000fce0008000f00 */
.L_x_146:
[----:B-1----:R1:W2:Y:S02]  /*8ad0*/  SYNCS.PHASECHK.TRANS64.TRYWAIT P0, [R0+URZ], R3 ;  /* 0x00000003000075a7 */ /* 0x0022a400080011ff */
[----:B--2---:R-:W-:Y:S05]  /*8ae0*/  @!P0 NANOSLEEP.SYNCS 0x989680 ;  /* 0x009896800000895d */ /* 0x004fea0003900000 */
[----:B------:R-:W2:Y:S02]  /*8af0*/  @!P0 SYNCS.PHASECHK.TRANS64 P0, [R0+URZ], R3 ;  /* 0x00000003000085a7 */ /* 0x000ea400080010ff */
[----:B--2---:R-:W-:Y:S05]  /*8b00*/  @!P0 BRA `(.L_x_146) ;  /* 0xfffffffc00f08947 */ /* 0x004fea000383ffff */
[----:B------:R-:W-:Y:S05]  /*8b10*/  BRA `(.L_x_147) ;  /* 0xffffff9c00b87947 */ /* 0x000fea000383ffff */
.L_x_48:
[----:B-1----:R1:W2:Y:S02]  /*8b20*/  SYNCS.PHASECHK.TRANS64.TRYWAIT P0, [R2+URZ+0xf0], R4 ;  /* 0x0000f004020075a7 */ /* 0x0022a400080011ff */
[----:B--2---:R-:W-:Y:S05]  /*8b30*/  @!P0 NANOSLEEP.SYNCS 0x989680 ;  /* 0x009896800000895d */ /* 0x004fea0003900000 */
[----:B------:R-:W2:Y:S02]  /*8b40*/  @!P0 SYNCS.PHASECHK.TRANS64 P0, [R2+URZ+0xf0], R4 ;  /* 0x0000f004020085a7 */ /* 0x000ea400080010ff */
[----:B--2---:R-:W-:Y:S05]  /*8b50*/  @!P0 BRA `(.L_x_48) ;  /* 0xfffffffc00f08947 */ /* 0x004fea000383ffff */
[----:B------:R-:W-:Y:S05]  /*8b60*/  BRA `(.L_x_148) ;  /* 0xffffffa000147947 */ /* 0x000fea000383ffff */
.L_x_49:
[----:B------:R-:W-:-:S07]  /*8b70*/  MOV R2, UR4 ;  /* 0x0000000400027c02 */ /* 0x000fce0008000f00 */
.L_x_149:
[----:B-1----:R1:W2:Y:S02]  /*8b80*/  SYNCS.PHASECHK.TRANS64.TRYWAIT P0, [R2+URZ+0xa0], R5 ;  /* 0x0000a005020075a7 */ /* 0x0022a400080011ff */
[----:B--2---:R-:W-:Y:S05]  /*8b90*/  @!P0 NANOSLEEP.SYNCS 0x989680 ;  /* 0x009896800000895d */ /* 0x004fea0003900000 */
[----:B------:R-:W2:Y:S02]  /*8ba0*/  @!P0 SYNCS.PHASECHK.TRANS64 P0, [R2+URZ+0xa0], R5 ;  /* 0x0000a005020085a7 */ /* 0x000ea400080010ff */
[----:B--2---:R-:W-:Y:S05]  /*8bb0*/  @!P0 BRA `(.L_x_149) ;  /* 0xfffffffc00f08947 */ /* 0x004fea000383ffff */
[----:B------:R-:W-:Y:S05]  /*8bc0*/  BRA `(.L_x_150) ;  /* 0xffffffa000247947 */ /* 0x000fea000383ffff */
.L_x_50:
[----:B-1----:R1:W2:Y:S02]  /*8bd0*/  SYNCS.PHASECHK.TRANS64.TRYWAIT P1, [R2+URZ+0x90], R4 ;  /* 0x00009004020075a7 */ /* 0x0022a400080211ff */
[----:B--2---:R-:W-:Y:S05]  /*8be0*/  @!P1 NANOSLEEP.SYNCS 0x989680 ;  /* 0x009896800000995d */ /* 0x004fea0003900000 */
[----:B------:R-:W2:Y:S02]  /*8bf0*/  @!P1 SYNCS.PHASECHK.TRANS64 P1, [R2+URZ+0x90], R4 ;  /* 0x00009004020095a7 */ /* 0x000ea400080210ff */
[----:B--2---:R-:W-:Y:S05]  /*8c00*/  @!P1 BRA `(.L_x_50) ;  /* 0xfffffffc00f09947 */ /* 0x004fea000383ffff */
[----:B------:R-:W-:Y:S05]  /*8c10*/  BRA `(.L_x_151) ;  /* 0xffffffa000547947 */ /* 0x000fea000383ffff */
.L_x_53:
[----:B------:R-:W-:-:S07]  /*8c20*/  MOV R0, UR4 ;  /* 0x0000000400007c02 */ /* 0x000fce0008000f00 */
.L_x_152:
[----:B-1----:R1:W2:Y:S02]  /*8c30*/  SYNCS.PHASECHK.TRANS64.TRYWAIT P0, [R0+URZ+0xa0], R2 ;  /* 0x0000a002000075a7 */ /* 0x0022a400080011ff */
[----:B--2---:R-:W-:Y:S05]  /*8c40*/  @!P0 NANOSLEEP.SYNCS 0x989680 ;  /* 0x009896800000895d */ /* 0x004fea0003900000 */
[----:B------:R-:W2:Y:S02]  /*8c50*/  @!P0 SYNCS.PHASECHK.TRANS64 P0, [R0+URZ+0xa0], R2 ;  /* 0x0000a002000085a7 */ /* 0x000ea400080010ff */
[----:B--2---:R-:W-:Y:S05]  /*8c60*/  @!P0 BRA `(.L_x_152) ;  /* 0xfffffffc00f08947 */ /* 0x004fea000383ffff */
[----:B------:R-:W-:Y:S05]  /*8c70*/  BRA `(.L_x_52) ;  /* 0xffffffa000a87947 */ /* 0x000fea000383ffff */
.L_x_60:
[----:B-1----:R1:W2:Y:S02]  /*8c80*/  SYNCS.PHASECHK.TRANS64.TRYWAIT P1, [R0+URZ+0x90], R2 ;  /* 0x00009002000075a7 */ /* 0x0022a400080211ff */
[----:B--2---:R-:W-:Y:S05]  /*8c90*/  @!P1 NANOSLEEP.SYNCS 0x989680 ;  /* 0x009896800000995d */ /* 0x004fea0003900000 */
[----:B------:R-:W2:Y:S02]  /*8ca0*/  @!P1 SYNCS.PHASECHK.TRANS64 P1, [R0+URZ+0x90], R2 ;  /* 0x00009002000095a7 */ /* 0x000ea400080210ff */
[----:B--2---:R-:W-:Y:S05]  /*8cb0*/  @!P1 BRA `(.L_x_60) ;  /* 0xfffffffc00f09947 */ /* 0x004fea000383ffff */
[----:B------:R-:W-:Y:S05]  /*8cc0*/  BRA `(.L_x_153) ;  /* 0xffffffa8003c7947 */ /* 0x000fea000383ffff */
.L_x_61:
[----:B------:R-:W-:-:S07]  /*8cd0*/  MOV R2, UR46 ;  /* 0x0000002e00027c02 */ /* 0x000fce0008000f00 */
.L_x_154:
[----:B-1----:R1:W2:Y:S02]  /*8ce0*/  SYNCS.PHASECHK.TRANS64.TRYWAIT P0, [R2+URZ+0xd0], R0 ;  /* 0x0000d000020075a7 */ /* 0x0022a400080011ff */
[----:B--2---:R-:W-:Y:S05]  /*8cf0*/  @!P0 NANOSLEEP.SYNCS 0x989680 ;  /* 0x009896800000895d */ /* 0x004fea0003900000 */
[----:B------:R-:W2:Y:S02]  /*8d00*/  @!P0 SYNCS.PHASECHK.TRANS64 P0, [R2+URZ+0xd0], R0 ;  /* 0x0000d000020085a7 */ /* 0x000ea400080010ff */
[----:B--2---:R-:W-:Y:S05]  /*8d10*/  @!P0 BRA `(.L_x_154) ;  /* 0xfffffffc00f08947 */ /* 0x004fea000383ffff */
[----:B------:R-:W-:Y:S05]  /*8d20*/  BRA `(.L_x_155) ;  /* 0xffffffa8008c7947 */ /* 0x000fea000383ffff */
.L_x_64:
[----:B------:R-:W-:Y:S07]  /*8d30*/  MOV R0, UR7 ;  /* 0x0000000700007c02 */ /* 0x000fee0008000f00 */
.L_x_156:
[----:B-1----:R1:W2:Y:S02]  /*8d40*/  SYNCS.PHASECHK.TRANS64.TRYWAIT P0, [R0+URZ], R2 ;  /* 0x00000002000075a7 */ /* 0x0022a400080011ff */
[----:B--2---:R-:W-:Y:S05]  /*8d50*/  @!P0 NANOSLEEP.SYNCS 0x989680 ;  /* 0x009896800000895d */ /* 0x004fea0003900000 */
[----:B------:R-:W2:Y:S02]  /*8d60*/  @!P0 SYNCS.PHASECHK.TRANS64 P0, [R0+URZ], R2 ;  /* 0x00000002000085a7 */ /* 0x000ea400080010ff */
[----:B--2---:R-:W-:Y:S05]  /*8d70*/  @!P0 BRA `(.L_x_156) ;  /* 0xfffffffc00f08947 */ /* 0x004fea000383ffff */
[----:B------:R-:W-:Y:S05]  /*8d80*/  BRA `(.L_x_63) ;  /* 0xffffffa800a87947 */ /* 0x000fea000383ffff */
.L_x_67:
[----:B------:R-:W-:-:S07]  /*8d90*/  MOV R0, UR4 ;  /* 0x0000000400007c02 */ /* 0x000fce0008000f00 */
.L_x_157:
[----:B--2---:R2:W4:Y:S02]  /*8da0*/  SYNCS.PHASECHK.TRANS64.TRYWAIT P0, [R0+URZ], R2 ;  /* 0x00000002000075a7 */ /* 0x00452400080011ff */
[----:B----4-:R-:W-:Y:S05]  /*8db0*/  @!P0 NANOSLEEP.SYNCS 0x989680 ;  /* 0x009896800000895d */ /* 0x010fea0003900000 */
[----:B------:R-:W4:Y:S02]  /*8dc0*/  @!P0 SYNCS.PHASECHK.TRANS64 P0, [R0+URZ], R2 ;  /* 0x00000002000085a7 */ /* 0x000f2400080010ff */
[----:B----4-:R-:W-:Y:S05]  /*8dd0*/  @!P0 BRA `(.L_x_157) ;  /* 0xfffffffc00f08947 */ /* 0x010fea000383ffff */
[----:B------:R-:W-:Y:S05]  /*8de0*/  BRA `(.L_x_158) ;  /* 0xffffffac00d47947 */ /* 0x000fea000383ffff */
.L_x_68:
[----:B------:R-:W-:-:S07]  /*8df0*/  MOV R0, UR5 ;  /* 0x0000000500007c02 */ /* 0x000fce0008000f00 */
.L_x_159:
[----:B-1----:R1:W2:Y:S02]  /*8e00*/  SYNCS.PHASECHK.TRANS64.TRYWAIT P0, [R0+URZ], R3 ;  /* 0x00000003000075a7 */ /* 0x0022a400080011ff */
[----:B--2---:R-:W-:Y:S05]  /*8e10*/  @!P0 NANOSLEEP.SYNCS 0x989680 ;  /* 0x009896800000895d */ /* 0x004fea0003900000 */
[----:B------:R-:W2:Y:S02]  /*8e20*/  @!P0 SYNCS.PHASECHK.TRANS64 P0, [R0+URZ], R3 ;  /* 0x00000003000085a7 */ /* 0x000ea400080010ff */
[----:B--2---:R-:W-:Y:S05]  /*8e30*/  @!P0 BRA `(.L_x_159) ;  /* 0xfffffffc00f08947 */ /* 0x004fea000383ffff */
[----:B------:R-:W-:Y:S05]  /*8e40*/  BRA `(.L_x_160) ;  /* 0xffffffac00e07947 */ /* 0x000fea000383ffff */
.L_x_69:
[----:B------:R-:W-:-:S07]  /*8e50*/  MOV R0, UR5 ;  /* 0x0000000500007c02 */ /* 0x000fce0008000f00 */
.L_x_161:
[----:B-1----:R1:W2:Y:S02]  /*8e60*/  SYNCS.PHASECHK.TRANS64.TRYWAIT P0, [R0+URZ], R3 ;  /* 0x00000003000075a7 */ /* 0x0022a400080011ff */
[----:B--2---:R-:W-:Y:S05]  /*8e70*/  @!P0 NANOSLEEP.SYNCS 0x989680 ;  /* 0x009896800000895d */ /* 0x004fea0003900000 */
[----:B------:R-:W2:Y:S02]  /*8e80*/  @!P0 SYNCS.PHASECHK.TRANS64 P0, [R0+URZ], R3 ;  /* 0x00000003000085a7 */ /* 0x000ea400080010ff */
[----:B--2---:R-:W-:Y:S05]  /*8e90*/  @!P0 BRA `(.L_x_161) ;  /* 0xfffffffc00f08947 */ /* 0x004fea000383ffff */
[----:B------:R-:W-:Y:S05]  /*8ea0*/  BRA `(.L_x_162) ;  /* 0xffffffac00ec7947 */ /* 0x000fea000383ffff */
.L_x_70:
[----:B-1----:R-:W-:-:S07]  /*8eb0*/  MOV R0, UR4 ;  /* 0x0000000400007c02 */ /* 0x002fce0008000f00 */
.L_x_163:
[----:B-1----:R1:W2:Y:S02]  /*8ec0*/  SYNCS.PHASECHK.TRANS64.TRYWAIT P0, [R0+URZ], R2 ;  /* 0x00000002000075a7 */ /* 0x0022a400080011ff */
[----:B--2---:R-:W-:Y:S05]  /*8ed0*/  @!P0 NANOSLEEP.SYNCS 0x989680 ;  /* 0x009896800000895d */ /* 0x004fea0003900000 */
[----:B------:R-:W2:Y:S02]  /*8ee0*/  @!P0 SYNCS.PHASECHK.TRANS64 P0, [R0+URZ], R2 ;  /* 0x00000002000085a7 */ /* 0x000ea400080010ff */
[----:B--2---:R-:W-:Y:S05]  /*8ef0*/  @!P0 BRA `(.L_x_163) ;  /* 0xfffffffc00f08947 */ /* 0x004fea000383ffff */
[----:B------:R-:W-:Y:S05]  /*8f00*/  BRA `(.L_x_164) ;  /* 0xffffffac00f87947 */ /* 0x000fea000383ffff */
.L_x_75:
[----:B--2---:R2:W3:Y:S02]  /*8f10*/  SYNCS.PHASECHK.TRANS64.TRYWAIT P0, [R12+URZ+0x90], R0 ;  /* 0x000090000c0075a7 */ /* 0x0044e400080011ff */
[----:B---3--:R-:W-:Y:S05]  /*8f20*/  @!P0 NANOSLEEP.SYNCS 0x989680 ;  /* 0x009896800000895d */ /* 0x008fea0003900000 */
[----:B------:R-:W3:Y:S02]  /*8f30*/  @!P0 SYNCS.PHASECHK.TRANS64 P0, [R12+URZ+0x90], R0 ;  /* 0x000090000c0085a7 */ /* 0x000ee400080010ff */
[----:B---3--:R-:W-:Y:S05]  /*8f40*/  @!P0 BRA `(.L_x_75) ;  /* 0xfffffffc00f08947 */ /* 0x008fea000383ffff */
[----:B------:R-:W-:Y:S05]  /*8f50*/  BRA `(.L_x_165) ;  /* 0xffffffb400187947 */ /* 0x000fea000383ffff */
.L_x_78:
[----:B-1----:R-:W-:Y:S07]  /*8f60*/  MOV R0, UR21 ;  /* 0x0000001500007c02 */ /* 0x002fee0008000f00 */
.L_x_166:
[----:B-1----:R1:W2:Y:S02]  /*8f70*/  SYNCS.PHASECHK.TRANS64.TRYWAIT P2, [R0+URZ+0x88], R6 ;  /* 0x00008806000075a7 */ /* 0x0022a400080411ff */
[----:B--2---:R-:W-:Y:S05]  /*8f80*/  @!P2 NANOSLEEP.SYNCS 0x989680 ;  /* 0x009896800000a95d */ /* 0x004fea0003900000 */
[----:B------:R-:W2:Y:S02]  /*8f90*/  @!P2 SYNCS.PHASECHK.TRANS64 P2, [R0+URZ+0x88], R6 ;  /* 0x000088060000a5a7 */ /* 0x000ea400080410ff */
[----:B--2---:R-:W-:Y:S05]  /*8fa0*/  @!P2 BRA `(.L_x_166) ;  /* 0xfffffffc00f0a947 */ /* 0x004fea000383ffff */
[----:B------:R-:W-:Y:S05]  /*8fb0*/  BRA `(.L_x_77) ;  /* 0xffffffb800807947 */ /* 0x000fea000383ffff */
.L_x_81:
[----:B------:R-:W-:Y:S07]  /*8fc0*/  MOV R0, UR21 ;  /* 0x0000001500007c02 */ /* 0x000fee0008000f00 */
.L_x_167:
[----:B-1----:R1:W2:Y:S02]  /*8fd0*/  SYNCS.PHASECHK.TRANS64.TRYWAIT P0, [R0+URZ+0x60], R9 ;  /* 0x00006009000075a7 */ /* 0x0022a400080011ff */
[----:B--2---:R-:W-:Y:S05]  /*8fe0*/  @!P0 NANOSLEEP.SYNCS 0x989680 ;  /* 0x009896800000895d */ /* 0x004fea0003900000 */
[----:B------:R-:W2:Y:S02]  /*8ff0*/  @!P0 SYNCS.PHASECHK.TRANS64 P0, [R0+URZ+0x60], R9 ;  /* 0x00006009000085a7 */ /* 0x000ea400080010ff */
[----:B--2---:R-:W-:Y:S05]  /*9000*/  @!P0 BRA `(.L_x_167) ;  /* 0xfffffffc00f08947 */ /* 0x004fea000383ffff */
[----:B------:R-:W-:Y:S05]  /*9010*/  BRA `(.L_x_168) ;  /* 0xffffffb800dc7947 */ /* 0x000fea000383ffff */
.L_x_82:
[----:B------:R-:W-:Y:S07]  /*9020*/  MOV R0, UR21 ;  /* 0x0000001500007c02 */ /* 0x000fee0008000f00 */
.L_x_169:
[----:B-1----:R1:W2:Y:S02]  /*9030*/  SYNCS.PHASECHK.TRANS64.TRYWAIT P0, [R0+URZ+0x68], R9 ;  /* 0x00006809000075a7 */ /* 0x0022a400080011ff */
[----:B--2---:R-:W-:Y:S05]  /*9040*/  @!P0 NANOSLEEP.SYNCS 0x989680 ;  /* 0x009896800000895d */ /* 0x004fea0003900000 */
[----:B------:R-:W2:Y:S02]  /*9050*/  @!P0 SYNCS.PHASECHK.TRANS64 P0, [R0+URZ+0x68], R9 ;  /* 0x00006809000085a7 */ /* 0x000ea400080010ff */
[----:B--2---:R-:W-:Y:S05]  /*9060*/  @!P0 BRA `(.L_x_169) ;  /* 0xfffffffc00f08947 */ /* 0x004fea000383ffff */
[----:B------:R-:W-:Y:S05]  /*9070*/  BRA `(.L_x_170) ;  /* 0xffffffbc00187947 */ /* 0x000fea000383ffff */
.L_x_83:
[----:B------:R-:W-:Y:S07]  /*9080*/  MOV R0, UR21 ;  /* 0x0000001500007c02 */ /* 0x000fee0008000f00 */
.L_x_171:
[----:B-1----:R1:W2:Y:S02]  /*9090*/  SYNCS.PHASECHK.TRANS64.TRYWAIT P0, [R0+URZ+0x70], R9 ;  /* 0x00007009000075a7 */ /* 0x0022a400080011ff */
[----:B--2---:R-:W-:Y:S05]  /*90a0*/  @!P0 NANOSLEEP.SYNCS 0x989680 ;  /* 0x009896800000895d */ /* 0x004fea0003900000 */
[----:B------:R-:W2:Y:S02]  /*90b0*/  @!P0 SYNCS.PHASECHK.TRANS64 P0, [R0+URZ+0x70], R9 ;  /* 0x00007009000085a7 */ /* 0x000ea400080010ff */
[----:B--2---:R-:W-:Y:S05]  /*90c0*/  @!P0 BRA `(.L_x_171) ;  /* 0xfffffffc00f08947 */ /* 0x004fea000383ffff */
[----:B------:R-:W-:Y:S05]  /*90d0*/  BRA `(.L_x_172) ;  /* 0xffffffbc00607947 */ /* 0x000fea000383ffff */
.L_x_84:
[----:B------:R-:W-:Y:S07]  /*90e0*/  MOV R0, UR21 ;  /* 0x0000001500007c02 */ /* 0x000fee0008000f00 */
.L_x_173:
[----:B-1----:R1:W2:Y:S02]  /*90f0*/  SYNCS.PHASECHK.TRANS64.TRYWAIT P0, [R0+URZ+0x78], R9 ;  /* 0x00007809000075a7 */ /* 0x0022a400080011ff */
[----:B--2---:R-:W-:Y:S05]  /*9100*/  @!P0 NANOSLEEP.SYNCS 0x989680 ;  /* 0x009896800000895d */ /* 0x004fea0003900000 */
[----:B------:R-:W2:Y:S02]  /*9110*/  @!P0 SYNCS.PHASECHK.TRANS64 P0, [R0+URZ+0x78], R9 ;  /* 0x00007809000085a7 */ /* 0x000ea400080010ff */
[----:B--2---:R-:W-:Y:S05]  /*9120*/  @!P0 BRA `(.L_x_173) ;  /* 0xfffffffc00f08947 */ /* 0x004fea000383ffff */
[----:B------:R-:W-:Y:S05]  /*9130*/  BRA `(.L_x_174) ;  /* 0xffffffbc00a47947 */ /* 0x000fea000383ffff */
.L_x_86:
[----:B------:R-:W-:-:S07]  /*9140*/  MOV R0, UR21 ;  /* 0x0000001500007c02 */ /* 0x000fce0008000f00 */
.L_x_175:
[----:B-1----:R1:W3:Y:S02]  /*9150*/  SYNCS.PHASECHK.TRANS64.TRYWAIT P0, [R0+URZ+0x60], R2 ;  /* 0x00006002000075a7 */ /* 0x0022e400080011ff */
[----:B---3--:R-:W-:Y:S05]  /*9160*/  @!P0 NANOSLEEP.SYNCS 0x989680 ;  /* 0x009896800000895d */ /* 0x008fea0003900000 */
[----:B------:R-:W3:Y:S02]  /*9170*/  @!P0 SYNCS.PHASECHK.TRANS64 P0, [R0+URZ+0x60], R2 ;  /* 0x00006002000085a7 */ /* 0x000ee400080010ff */
[----:B---3--:R-:W-:Y:S05]  /*9180*/  @!P0 BRA `(.L_x_175) ;  /* 0xfffffffc00f08947 */ /* 0x008fea000383ffff */
[----:B------:R-:W-:Y:S05]  /*9190*/  BRA `(.L_x_176) ;  /* 0xffffffc000187947 */ /* 0x000fea000383ffff */
.L_x_87:
[----:B-1----:R-:W-:-:S07]  /*91a0*/  MOV R0, UR21 ;  /* 0x0000001500007c02 */ /* 0x002fce0008000f00 */
.L_x_177:
[----:B-1----:R1:W3:Y:S02]  /*91b0*/  SYNCS.PHASECHK.TRANS64.TRYWAIT P0, [R0+URZ+0x68], R2 ;  /* 0x00006802000075a7 */ /* 0x0022e400080011ff */
[----:B---3--:R-:W-:Y:S05]  /*91c0*/  @!P0 NANOSLEEP.SYNCS 0x989680 ;  /* 0x009896800000895d */ /* 0x008fea0003900000 */
[----:B------:R-:W3:Y:S02]  /*91d0*/  @!P0 SYNCS.PHASECHK.TRANS64 P0, [R0+URZ+0x68], R2 ;  /* 0x00006802000085a7 */ /* 0x000ee400080010ff */
[----:B---3--:R-:W-:Y:S05]  /*91e0*/  @!P0 BRA `(.L_x_177) ;  /* 0xfffffffc00f08947 */ /* 0x008fea000383ffff */
[----:B------:R-:W-:Y:S05]  /*91f0*/  BRA `(.L_x_178) ;  /* 0xffffffc000087947 */ /* 0x000fea000383ffff */
.L_x_88:
[----:B-1----:R-:W-:-:S07]  /*9200*/  MOV R0, UR21 ;  /* 0x0000001500007c02 */ /* 0x002fce0008000f00 */
.L_x_179:
[----:B-1----:R1:W3:Y:S02]  /*9210*/  SYNCS.PHASECHK.TRANS64.TRYWAIT P0, [R0+URZ+0x70], R2 ;  /* 0x00007002000075a7 */ /* 0x0022e400080011ff */
[----:B---3--:R-:W-:Y:S05]  /*9220*/  @!P0 NANOSLEEP.SYNCS 0x989680 ;  /* 0x009896800000895d */ /* 0x008fea0003900000 */
[----:B------:R-:W3:Y:S02]  /*9230*/  @!P0 SYNCS.PHASECHK.TRANS64 P0, [R0+URZ+0x70], R2 ;  /* 0x00007002000085a7 */ /* 0x000ee400080010ff */
[----:B---3--:R-:W-:Y:S05]  /*9240*/  @!P0 BRA `(.L_x_179) ;  /* 0xfffffffc00f08947 */ /* 0x008fea000383ffff */
[----:B------:R-:W-:Y:S05]  /*9250*/  BRA `(.L_x_180) ;  /* 0xffffffbc00f87947 */ /* 0x000fea000383ffff */
.L_x_90:
[----:B-1----:R1:W2:Y:S02]  /*9260*/  SYNCS.PHASECHK.TRANS64.TRYWAIT P0, [R3+URZ+0x90], R0 ;  /* 0x00009000030075a7 */ /* 0x0022a400080011ff */
[----:B--2---:R-:W-:Y:S05]  /*9270*/  @!P0 NANOSLEEP.SYNCS 0x989680 ;  /* 0x009896800000895d */ /* 0x004fea0003900000 */
[----:B------:R-:W2:Y:S02]  /*9280*/  @!P0 SYNCS.PHASECHK.TRANS64 P0, [R3+URZ+0x90], R0 ;  /* 0x00009000030085a7 */ /* 0x000ea400080010ff */
[----:B--2---:R-:W-:Y:S05]  /*9290*/  @!P0 BRA `(.L_x_90) ;  /* 0xfffffffc00f08947 */ /* 0x004fea000383ffff */
[----:B------:R-:W-:Y:S05]  /*92a0*/  BRA `(.L_x_181) ;  /* 0xffffffc000c87947 */ /* 0x000fea000383ffff */
.L_x_101:
[----:B-1----:R-:W-:Y:S04]  /*92b0*/  MOV R0, UR44 ;  /* 0x0000002c00007c02 */ /* 0x002fe80008000f00 */
[----:B------:R1:W2:Y:S03]  /*92c0*/  SYNCS.PHASECHK.TRANS64.TRYWAIT P1, [R0+URZ+0x40], R3 ;  /* 0x00004003000075a7 */ /* 0x0002a600080211ff */
[----:B--2---:R-:W-:Y:S05]  /*92d0*/  @!P1 NANOSLEEP.SYNCS 0x989680 ;  /* 0x009896800000995d */ /* 0x004fea0003900000 */
[----:B------:R-:W2:Y:S02]  /*92e0*/  @!P1 SYNCS.PHASECHK.TRANS64 P1, [R0+URZ+0x40], R3 ;  /* 0x00004003000095a7 */ /* 0x000ea400080210ff */
[----:B--2---:R-:W-:Y:S05]  /*92f0*/  @!P1 BRA `(.L_x_101) ;  /* 0xfffffffc00ec9947 */ /* 0x004fea000383ffff */
[----:B------:R-:W-:Y:S05]  /*9300*/  BRA `(.L_x_100) ;  /* 0xffffffd000387947 */ /* 0x000fea000383ffff */
.L_x_103:
[----:B-1----:R1:W3:Y:S02]  /*9310*/  SYNCS.PHASECHK.TRANS64.TRYWAIT P0, [R26+URZ+0xb0], R2 ;  /* 0x0000b0021a0075a7 */ /* 0x0022e400080011ff */
[----:B---3--:R-:W-:Y:S05]  /*9320*/  @!P0 NANOSLEEP.SYNCS 0x989680 ;  /* 0x009896800000895d */ /* 0x008fea0003900000 */
[----:B------:R-:W3:Y:S02]  /*9330*/  @!P0 SYNCS.PHASECHK.TRANS64 P0, [R26+URZ+0xb0], R2 ;  /* 0x0000b0021a0085a7 */ /* 0x000ee400080010ff */
[----:B---3--:R-:W-:Y:S05]  /*9340*/  @!P0 BRA `(.L_x_103) ;  /* 0xfffffffc00f08947 */ /* 0x008fea000383ffff */
[----:B------:R-:W-:Y:S05]  /*9350*/  BRA `(.L_x_102) ;  /* 0xffffffd0005c7947 */ /* 0x000fea000383ffff */
.L_x_112:
[----:B---3--:R3:W4:Y:S02]  /*9360*/  SYNCS.PHASECHK.TRANS64.TRYWAIT P0, [R2+URZ+0x40], R0 ;  /* 0x00004000020075a7 */ /* 0x00872400080011ff */
[----:B----4-:R-:W-:Y:S05]  /*9370*/  @!P0 NANOSLEEP.SYNCS 0x989680 ;  /* 0x009896800000895d */ /* 0x010fea0003900000 */
[----:B------:R-:W4:Y:S02]  /*9380*/  @!P0 SYNCS.PHASECHK.TRANS64 P0, [R2+URZ+0x40], R0 ;  /* 0x00004000020085a7 */ /* 0x000f2400080010ff */
[----:B----4-:R-:W-:Y:S05]  /*9390*/  @!P0 BRA `(.L_x_112) ;  /* 0xfffffffc00f08947 */ /* 0x010fea000383ffff */
[----:B------:R-:W-:Y:S05]  /*93a0*/  BRA `(.L_x_111) ;  /* 0xffffffd800487947 */ /* 0x000fea000383ffff */
.L_x_120:
[----:B---3--:R3:W4:Y:S02]  /*93b0*/  SYNCS.PHASECHK.TRANS64.TRYWAIT P0, [R2+URZ+0x40], R4 ;  /* 0x00004004020075a7 */ /* 0x00872400080011ff */
[----:B----4-:R-:W-:Y:S05]  /*93c0*/  @!P0 NANOSLEEP.SYNCS 0x989680 ;  /* 0x009896800000895d */ /* 0x010fea0003900000 */
[----:B------:R-:W4:Y:S02]  /*93d0*/  @!P0 SYNCS.PHASECHK.TRANS64 P0, [R2+URZ+0x40], R4 ;  /* 0x00004004020085a7 */ /* 0x000f2400080010ff */
[----:B----4-:R-:W-:Y:S05]  /*93e0*/  @!P0 BRA `(.L_x_120) ;  /* 0xfffffffc00f08947 */ /* 0x010fea000383ffff */
[----:B------:R-:W-:Y:S05]  /*93f0*/  BRA `(.L_x_119) ;  /* 0xffffffe000587947 */ /* 0x000fea000383ffff */
.L_x_128:
[----:B---3--:R3:W4:Y:S02]  /*9400*/  SYNCS.PHASECHK.TRANS64.TRYWAIT P0, [R3+URZ+0x40], R0 ;  /* 0x00004000030075a7 */ /* 0x00872400080011ff */
[----:B----4-:R-:W-:Y:S05]  /*9410*/  @!P0 NANOSLEEP.SYNCS 0x989680 ;  /* 0x009896800000895d */ /* 0x010fea0003900000 */
[----:B------:R-:W4:Y:S02]  /*9420*/  @!P0 SYNCS.PHASECHK.TRANS64 P0, [R3+URZ+0x40], R0 ;  /* 0x00004000030085a7 */ /* 0x000f2400080010ff */
[----:B----4-:R-:W-:Y:S05]  /*9430*/  @!P0 BRA `(.L_x_128) ;  /* 0xfffffffc00f08947 */ /* 0x010fea000383ffff */
[----:B------:R-:W-:Y:S05]  /*9440*/  BRA `(.L_x_127) ;  /* 0xffffffe800687947 */ /* 0x000fea000383ffff */
        .weak           $__internal_0_$__cuda_sm10x_tcgen05_guardrail_trap_col_being_dealloced_not_returned_by_alloc
        .type           $__internal_0_$__cuda_sm10x_tcgen05_guardrail_trap_col_being_dealloced_not_returned_by_alloc,@function
        .size           $__internal_0_$__cuda_sm10x_tcgen05_guardrail_trap_col_being_dealloced_not_returned_by_alloc,($__internal_1_$__cuda_sm10x_tcgen05_guardrail_trap_phase_invalid_during_alloc - $__internal_0_$__cuda_sm10x_tcgen05_guardrail_trap_col_being_dealloced_not_returned_by_alloc)
$__internal_0_$__cuda_sm10x_tcgen05_guardrail_trap_col_being_dealloced_not_returned_by_alloc:
[----:B------:R-:W-:Y:S05]  /*9450*/  BPT.TRAP 0x1 ;  /* 0x000000040000795c */ /* 0x000fea0000300000 */
[----:B------:R-:W-:-:S04]  /*9460*/  HFMA2 R3, -RZ, RZ, 0, 0 ;  /* 0x00000000ff037431 */ /* 0x000fc800000001ff */
[----:B------:R-:W-:Y:S05]  /*9470*/  RET.REL.NODEC R2 `(_ZN7cutlass13device_kernelINS_4gemm6kernel13GemmUniversalIN4cute5tupleIJiiiiEEENS1_10collective13CollectiveMmaINS1_35MainloopSm100TmaUmmaWarpSpecializedILi4ELi2ELi4ENS5_IJNS4_1CILi1EEENSA_ILi2EEESB_EEEEENS5_IJNSA_ILi64EEENSA_ILi128EEESG_EEENS_10bfloat16_tENS5_IJlSB_lEEESI_SJ_NS4_8TiledMMAINS4_8MMA_AtomIJNS4_20SM100_MMA_F16BF16_SSISI_SI_fLi64ELi128ELNS4_4UMMA5MajorE0ELSO_0ELNSN_7ScaleInE0ELSP_0EEEEEENS4_6LayoutINS5_IJSB_SB_SB_EEENS5_IJNSA_ILi0EEESU_SU_EEEEENS5_IJNS4_10UnderscoreESX_SX_EEEEENS4_23SM90_TMA_LOAD_MULTICASTENS4_14ComposedLayoutINS4_7SwizzleILi3ELi4ELi3EEENS4_18smem_ptr_flag_bitsILi16EEENSS_INS5_IJNSA_ILi8EEESF_EEENS5_IJSF_SB_EEEEEEEvNS4_8identityENS4_13SM90_TMA_LOADES1A_vS1B_EENS_8epilogue10collective18CollectiveEpilogueINS1E_23Sm100TmaWarpSpecializedILi4ELi2ELi16ELb1ELb0EEEJSH_NS5_IJNSS_ISF_SB_EENSS_INSA_ILi32EEESB_EEEEESI_SJ_SI_SJ_NS1E_6fusion15FusionCallbacksIS1I_NS1N_17LinearCombinationISI_fSI_fLNS_15FloatRoundStyleE2EEESH_S1M_JEEENS4_5SM1004TMEM4LOAD26SM100_TMEM_LOAD_16dp256b4xES1C_NS11_INS12_ILi2ELi4ELi3EEES15_NSS_INS5_IJS16_S1K_EEENS5_IJS1K_SB_EEEEEEENS4_17SM75_U32x4_LDSM_NENS4_14SM90_TMA_STOREES21_NS4_17SM90_U32x4_STSM_NENS4_39AutoVectorizingCopyWithAssumedAlignmentILi128EEEEEEvvEEEEvNT_6ParamsE) ;  /* 0xffffff6802e07950 */ /* 0x000fea0003c3ffff */
        .weak           $__internal_1_$__cuda_sm10x_tcgen05_guardrail_trap_phase_invalid_during_alloc
        .type           $__internal_1_$__cuda_sm10x_tcgen05_guardrail_trap_phase_invalid_during_alloc,@function
        .size           $__internal_1_$__cuda_sm10x_tcgen05_guardrail_trap_phase_invalid_during_alloc,($__internal_2_$__cuda_sm10x_tcgen05_guardrail_trap_unallocated_columns_being_dealloced - $__internal_1_$__cuda_sm10x_tcgen05_guardrail_trap_phase_invalid_during_alloc)
$__internal_1_$__cuda_sm10x_tcgen05_guardrail_trap_phase_invalid_during_alloc:
[----:B------:R-:W-:Y:S05]  /*9480*/  BPT.TRAP 0x1 ;  /* 0x000000040000795c */ /* 0x000fea0000300000 */
[----:B------:R-:W-:-:S04]  /*9490*/  MOV R5, 0x0 ;  /* 0x0000000000057802 */ /* 0x000fc80000000f00 */
[----:B------:R-:W-:Y:S05]  /*94a0*/  RET.REL.NODEC R4 `(_ZN7cutlass13device_kernelINS_4gemm6kernel13GemmUniversalIN4cute5tupleIJiiiiEEENS1_10collective13CollectiveMmaINS1_35MainloopSm100TmaUmmaWarpSpecializedILi4ELi2ELi4ENS5_IJNS4_1CILi1EEENSA_ILi2EEESB_EEEEENS5_IJNSA_ILi64EEENSA_ILi128EEESG_EEENS_10bfloat16_tENS5_IJlSB_lEEESI_SJ_NS4_8TiledMMAINS4_8MMA_AtomIJNS4_20SM100_MMA_F16BF16_SSISI_SI_fLi64ELi128ELNS4_4UMMA5MajorE0ELSO_0ELNSN_7ScaleInE0ELSP_0EEEEEENS4_6LayoutINS5_IJSB_SB_SB_EEENS5_IJNSA_ILi0EEESU_SU_EEEEENS5_IJNS4_10UnderscoreESX_SX_EEEEENS4_23SM90_TMA_LOAD_MULTICASTENS4_14ComposedLayoutINS4_7SwizzleILi3ELi4ELi3EEENS4_18smem_ptr_flag_bitsILi16EEENSS_INS5_IJNSA_ILi8EEESF_EEENS5_IJSF_SB_EEEEEEEvNS4_8identityENS4_13SM90_TMA_LOADES1A_vS1B_EENS_8epilogue10collective18CollectiveEpilogueINS1E_23Sm100TmaWarpSpecializedILi4ELi2ELi16ELb1ELb0EEEJSH_NS5_IJNSS_ISF_SB_EENSS_INSA_ILi32EEESB_EEEEESI_SJ_SI_SJ_NS1E_6fusion15FusionCallbacksIS1I_NS1N_17LinearCombinationISI_fSI_fLNS_15FloatRoundStyleE2EEESH_S1M_JEEENS4_5SM1004TMEM4LOAD26SM100_TMEM_LOAD_16dp256b4xES1C_NS11_INS12_ILi2ELi4ELi3EEES15_NSS_INS5_IJS16_S1K_EEENS5_IJS1K_SB_EEEEEEENS4_17SM75_U32x4_LDSM_NENS4_14SM90_TMA_STOREES21_NS4_17SM90_U32x4_STSM_NENS4_39AutoVectorizingCopyWithAssumedAlignmentILi128EEEEEEvvEEEEvNT_6ParamsE) ;  /* 0xffffff6804d47950 */ /* 0x000fea0003c3ffff */
        .weak           $__internal_2_$__cuda_sm10x_tcgen05_guardrail_trap_unallocated_columns_being_dealloced
        .type           $__internal_2_$__cuda_sm10x_tcgen05_guardrail_trap_unallocated_columns_being_dealloced,@function
        .size           $__internal_2_$__cuda_sm10x_tcgen05_guardrail_trap_unallocated_columns_being_dealloced,(.L_x_183 - $__internal_2_$__cuda_sm10x_tcgen05_guardrail_trap_unallocated_columns_being_dealloced)
$__internal_2_$__cuda_sm10x_tcgen05_guardrail_trap_unallocated_columns_being_dealloced:
[----:B------:R-:W-:Y:S05]  /*94b0*/  BPT.TRAP 0x1 ;  /* 0x000000040000795c */ /* 0x000fea0000300000 */
[----:B------:R-:W-:-:S04]  /*94c0*/  HFMA2 R3, -RZ, RZ, 0, 0 ;  /* 0x00000000ff037431 */ /* 0x000fc800000001ff */
[----:B------:R-:W-:Y:S05]  /*94d0*/  RET.REL.NODEC R2 `(_ZN7cutlass13device_kernelINS_4gemm6kernel13GemmUniversalIN4cute5tupleIJiiiiEEENS1_10collective13CollectiveMmaINS1_35MainloopSm100TmaUmmaWarpSpecializedILi4ELi2ELi4ENS5_IJNS4_1CILi1EEENSA_ILi2EEESB_EEEEENS5_IJNSA_ILi64EEENSA_ILi128EEESG_EEENS_10bfloat16_tENS5_IJlSB_lEEESI_SJ_NS4_8TiledMMAINS4_8MMA_AtomIJNS4_20SM100_MMA_F16BF16_SSISI_SI_fLi64ELi128ELNS4_4UMMA5MajorE0ELSO_0ELNSN_7ScaleInE0ELSP_0EEEEEENS4_6LayoutINS5_IJSB_SB_SB_EEENS5_IJNSA_ILi0EEESU_SU_EEEEENS5_IJNS4_10UnderscoreESX_SX_EEEEENS4_23SM90_TMA_LOAD_MULTICASTENS4_14ComposedLayoutINS4_7SwizzleILi3ELi4ELi3EEENS4_18smem_ptr_flag_bitsILi16EEENSS_INS5_IJNSA_ILi8EEESF_EEENS5_IJSF_SB_EEEEEEEvNS4_8identityENS4_13SM90_TMA_LOADES1A_vS1B_EENS_8epilogue10collective18CollectiveEpilogueINS1E_23Sm100TmaWarpSpecializedILi4ELi2ELi16ELb1ELb0EEEJSH_NS5_IJNSS_ISF_SB_EENSS_INSA_ILi32EEESB_EEEEESI_SJ_SI_SJ_NS1E_6fusion15FusionCallbacksIS1I_NS1N_17LinearCombinationISI_fSI_fLNS_15FloatRoundStyleE2EEESH_S1M_JEEENS4_5SM1004TMEM4LOAD26SM100_TMEM_LOAD_16dp256b4xES1C_NS11_INS12_ILi2ELi4ELi3EEES15_NSS_INS5_IJS16_S1K_EEENS5_IJS1K_SB_EEEEEEENS4_17SM75_U32x4_LDSM_NENS4_14SM90_TMA_STOREES21_NS4_17SM90_U32x4_STSM_NENS4_39AutoVectorizingCopyWithAssumedAlignmentILi128EEEEEEvvEEEEvNT_6ParamsE) ;  /* 0xffffff6802c87950 */ /* 0x000fea0003c3ffff */
.L_x_182:
[----:B------:R-:W-:-:S00]  /*94e0*/  BRA `(.L_x_182) ;  /* 0xfffffffc00fc7947 */ /* 0x000fc0000383ffff */
[----:B------:R-:W-:-:S00]  /*94f0*/  NOP ;  /* 0x0000000000007918 */ /* 0x000fc00000000000 */
        /* <DEDUP_REMOVED lines=8> */
.L_x_183:


//--------------------- .nv.global.init           --------------------------
	.section	.nv.global.init,"aw",@progbits
.nv.global.init:
	.type		$str$27,@object
	.size		$str$27,($str$28 - $str$27)
$str$27:
        /*0000*/ 	.byte	0x28, 0x61, 0x64, 0x64, 0x72, 0x65, 0x73, 0x73, 0x20, 0x26, 0x20, 0x6d, 0x61, 0x73, 0x6b, 0x29
        /*0010*/ 	.byte	0x20, 0x3d, 0x3d, 0x20, 0x30, 0x00
	.type		$str$28,@object
	.size		$str$28,($str$26 - $str$28)
$str$28:
        /*0016*/ 	.byte	0x2f, 0x74, 0x6d, 0x70, 0x2f, 0x63, 0x75, 0x74, 0x6c, 0x61, 0x73, 0x73, 0x5f, 0x73, 0x77, 0x65
        /*0026*/ 	.byte	0x65, 0x70, 0x5f, 0x73, 0x72, 0x63, 0x2f, 0x69, 0x6e, 0x63, 0x6c, 0x75, 0x64, 0x65, 0x2f, 0x63
        /*0036*/ 	.byte	0x75, 0x74, 0x65, 0x2f, 0x70, 0x6f, 0x69, 0x6e, 0x74, 0x65, 0x72, 0x5f, 0x66, 0x6c, 0x61, 0x67
        /*0046*/ 	.byte	0x67, 0x65, 0x64, 0x2e, 0x68, 0x70, 0x70, 0x00
	.type		$str$26,@object
	.size		$str$26,($str$25 - $str$26)
$str$26:
        /*004e*/ 	.byte	0x2f, 0x74, 0x6d, 0x70, 0x2f, 0x63, 0x75, 0x74, 0x6c, 0x61, 0x73, 0x73, 0x5f, 0x73, 0x77, 0x65
        /*005e*/ 	.byte	0x65, 0x70, 0x5f, 0x73, 0x72, 0x63, 0x2f, 0x69, 0x6e, 0x63, 0x6c, 0x75, 0x64, 0x65, 0x2f, 0x63
        /*006e*/ 	.byte	0x75, 0x74, 0x65, 0x2f, 0x61, 0x74, 0x6f, 0x6d, 0x2f, 0x63, 0x6f, 0x70, 0x79, 0x5f, 0x74, 0x72
        /*007e*/ 	.byte	0x61, 0x69, 0x74, 0x73, 0x5f, 0x73, 0x6d, 0x31, 0x30, 0x30, 0x2e, 0x68, 0x70, 0x70, 0x00
	.type		$str$25,@object
	.size		$str$25,(__unnamed_1 - $str$25)
$str$25:
        /*008d*/ 	.byte	0x28, 0x28, 0x75, 0x69, 0x6e, 0x74, 0x33, 0x32, 0x5f, 0x74, 0x28, 0x74, 0x68, 0x72, 0x65, 0x61
        /*009d*/ 	.byte	0x64, 0x49, 0x64, 0x78, 0x2e, 0x78, 0x29, 0x20, 0x2f, 0x20, 0x33, 0x32, 0x29, 0x20, 0x25, 0x20
        /*00ad*/ 	.byte	0x34, 0x29, 0x20, 0x3d, 0x3d, 0x20, 0x28, 0x28, 0x28, 0x74, 0x6d, 0x65, 0x6d, 0x5f, 0x61, 0x64
        /*00bd*/ 	.byte	0x64, 0x72, 0x20, 0x3e, 0x3e, 0x20, 0x31, 0x36, 0x29, 0x20, 0x2f, 0x20, 0x33, 0x32, 0x29, 0x20
        /*00cd*/ 	.byte	0x25, 0x20, 0x34, 0x29, 0x00
	.type		__unnamed_1,@object
	.size		__unnamed_1,(__unnamed_2 - __unnamed_1)
__unnamed_1:
        /*00d2*/ 	.byte	0x61, 0x75, 0x74, 0x6f, 0x20, 0x63, 0x75, 0x74, 0x65, 0x3a, 0x3a, 0x61, 0x73, 0x5f, 0x70, 0x6f
        /* <DEDUP_REMOVED lines=24> */
        /*0262*/ 	.byte	0x30, 0x34, 0x38, 0x3e, 0x3e, 0x3e, 0x3e, 0x5d, 0x00
	.type		__unnamed_2,@object
	.size		__unnamed_2,(.L_2 - __unnamed_2)
__unnamed_2:
        /* <DEDUP_REMOVED lines=45> */
        /*053b*/ 	.byte	0x3e, 0x3e, 0x3e, 0x5d, 0x00
.L_2:


//--------------------- .nv.shared._ZN7cutlass13device_kernelINS_4gemm6kernel13GemmUniversalIN4cute5tupleIJiiiiEEENS1_10collective13CollectiveMmaINS1_35MainloopSm100TmaUmmaWarpSpecializedILi4ELi2ELi4ENS5_IJNS4_1CILi1EEENSA_ILi2EEESB_EEEEENS5_IJNSA_ILi64EEENSA_ILi128EEESG_EEENS_10bfloat16_tENS5_IJlSB_lEEESI_SJ_NS4_8TiledMMAINS4_8MMA_AtomIJNS4_20SM100_MMA_F16BF16_SSISI_SI_fLi64ELi128ELNS4_4UMMA5MajorE0ELSO_0ELNSN_7ScaleInE0ELSP_0EEEEEENS4_6LayoutINS5_IJSB_SB_SB_EEENS5_IJNSA_ILi0EEESU_SU_EEEEENS5_IJNS4_10UnderscoreESX_SX_EEEEENS4_23SM90_TMA_LOAD_MULTICASTENS4_14ComposedLayoutINS4_7SwizzleILi3ELi4ELi3EEENS4_18smem_ptr_flag_bitsILi16EEENSS_INS5_IJNSA_ILi8EEESF_EEENS5_IJSF_SB_EEEEEEEvNS4_8identityENS4_13SM90_TMA_LOADES1A_vS1B_EENS_8epilogue10collective18CollectiveEpilogueINS1E_23Sm100TmaWarpSpecializedILi4ELi2ELi16ELb1ELb0EEEJSH_NS5_IJNSS_ISF_SB_EENSS_INSA_ILi32EEESB_EEEEESI_SJ_SI_SJ_NS1E_6fusion15FusionCallbacksIS1I_NS1N_17LinearCombinationISI_fSI_fLNS_15FloatRoundStyleE2EEESH_S1M_JEEENS4_5SM1004TMEM4LOAD26SM100_TMEM_LOAD_16dp256b4xES1C_NS11_INS12_ILi2ELi4ELi3EEES15_NSS_INS5_IJS16_S1K_EEENS5_IJS1K_SB_EEEEEEENS4_17SM75_U32x4_LDSM_NENS4_14SM90_TMA_STOREES21_NS4_17SM90_U32x4_STSM_NENS4_39AutoVectorizingCopyWithAssumedAlignmentILi128EEEEEEvvEEEEvNT_6ParamsE --------------------------
	.section	.nv.shared._ZN7cutlass13device_kernelINS_4gemm6kernel13GemmUniversalIN4cute5tupleIJiiiiEEENS1_10collective13CollectiveMmaINS1_35MainloopSm100TmaUmmaWarpSpecializedILi4ELi2ELi4ENS5_IJNS4_1CILi1EEENSA_ILi2EEESB_EEEEENS5_IJNSA_ILi64EEENSA_ILi128EEESG_EEENS_10bfloat16_tENS5_IJlSB_lEEESI_SJ_NS4_8TiledMMAINS4_8MMA_AtomIJNS4_20SM100_MMA_F16BF16_SSISI_SI_fLi64ELi128ELNS4_4UMMA5MajorE0ELSO_0ELNSN_7ScaleInE0ELSP_0EEEEEENS4_6LayoutINS5_IJSB_SB_SB_EEENS5_IJNSA_ILi0EEESU_SU_EEEEENS5_IJNS4_10UnderscoreESX_SX_EEEEENS4_23SM90_TMA_LOAD_MULTICASTENS4_14ComposedLayoutINS4_7SwizzleILi3ELi4ELi3EEENS4_18smem_ptr_flag_bitsILi16EEENSS_INS5_IJNSA_ILi8EEESF_EEENS5_IJSF_SB_EEEEEEEvNS4_8identityENS4_13SM90_TMA_LOADES1A_vS1B_EENS_8epilogue10collective18CollectiveEpilogueINS1E_23Sm100TmaWarpSpecializedILi4ELi2ELi16ELb1ELb0EEEJSH_NS5_IJNSS_ISF_SB_EENSS_INSA_ILi32EEESB_EEEEESI_SJ_SI_SJ_NS1E_6fusion15FusionCallbacksIS1I_NS1N_17LinearCombinationISI_fSI_fLNS_15FloatRoundStyleE2EEESH_S1M_JEEENS4_5SM1004TMEM4LOAD26SM100_TMEM_LOAD_16dp256b4xES1C_NS11_INS12_ILi2ELi4ELi3EEES15_NSS_INS5_IJS16_S1K_EEENS5_IJS1K_SB_EEEEEEENS4_17SM75_U32x4_LDSM_NENS4_14SM90_TMA_STOREES21_NS4_17SM90_U32x4_STSM_NENS4_39AutoVectorizingCopyWithAssumedAlignmentILi128EEEEEEvvEEEEvNT_6ParamsE,"aw",@nobits
	.sectionflags	@""
	.align	16
	.zero		1024


//--------------------- .nv.shared.reserved.0     --------------------------
	.section	.nv.shared.reserved.0,"aw",@nobits
	.weak		__nv_reservedSMEM_offset_0_alias
	.size		__nv_reservedSMEM_offset_0_alias, 0, 64
	.other		__nv_reservedSMEM_offset_0_alias,@"STO_CUDA_RESERVED_SHARED STV_DEFAULT"
__nv_reservedSMEM_offset_0_alias:
	.zero		0
.nv.shared.reserved.0:
	.zero		64
	.weak		__nv_reservedSMEM_tcgen05_partition
	.type		__nv_reservedSMEM_tcgen05_partition,@object
	.size		__nv_reservedSMEM_tcgen05_partition,(.L_0 - __nv_reservedSMEM_tcgen05_partition)
__nv_reservedSMEM_tcgen05_partition:
	.zero		32
.L_0:


//--------------------- .nv.global                --------------------------
	.section	.nv.global,"aw",@nobits
.nv.global:
	.type		_ZN40_INTERNAL_b03f6bdb_4_k_cu_4c2c3e48_331254cute1_E,@object
	.size		_ZN40_INTERNAL_b03f6bdb_4_k_cu_4c2c3e48_331254cute1_E,(_ZN40_INTERNAL_b03f6bdb_4_k_cu_4c2c3e48_331254cuda3std3__45__cpo6cbeginE - _ZN40_INTERNAL_b03f6bdb_4_k_cu_4c2c3e48_331254cute1_E)
_ZN40_INTERNAL_b03f6bdb_4_k_cu_4c2c3e48_331254cute1_E:
	.zero		1
	.type		_ZN40_INTERNAL_b03f6bdb_4_k_cu_4c2c3e48_331254cuda3std3__45__cpo6cbeginE,@object
	.size		_ZN40_INTERNAL_b03f6bdb_4_k_cu_4c2c3e48_331254cuda3std3__45__cpo6cbeginE,(_ZN40_INTERNAL_b03f6bdb_4_k_cu_4c2c3e48_331254cuda3std3__48in_placeE - _ZN40_INTERNAL_b03f6bdb_4_k_cu_4c2c3e48_331254cuda3std3__45__cpo6cbeginE)
_ZN40_INTERNAL_b03f6bdb_4_k_cu_4c2c3e48_331254cuda3std3__45__cpo6cbeginE:
	.zero		1
	.type		_ZN40_INTERNAL_b03f6bdb_4_k_cu_4c2c3e48_331254cuda3std3__48in_placeE,@object
	.size		_ZN40_INTERNAL_b03f6bdb_4_k_cu_4c2c3e48_331254cuda3std3__48in_placeE,(_ZN40_INTERNAL_b03f6bdb_4_k_cu_4c2c3e48_331254cuda3std6ranges3__45__cpo9iter_moveE - _ZN40_INTERNAL_b03f6bdb_4_k_cu_4c2c3e48_331254cuda3std3__48in_placeE)
_ZN40_INTERNAL_b03f6bdb_4_k_cu_4c2c3e48_331254cuda3std3__48in_placeE:
	.zero		1
	.type		_ZN40_INTERNAL_b03f6bdb_4_k_cu_4c2c3e48_331254cuda3std6ranges3__45__cpo9iter_moveE,@object
	.size		_ZN40_INTERNAL_b03f6bdb_4_k_cu_4c2c3e48_331254cuda3std6ranges3__45__cpo9iter_moveE,(_ZN40_INTERNAL_b03f6bdb_4_k_cu_4c2c3e48_331254cuda3std3__45__cpo5beginE - _ZN40_INTERNAL_b03f6bdb_4_k_cu_4c2c3e48_331254cuda3std6ranges3__45__cpo9iter_moveE)
_ZN40_INTERNAL_b03f6bdb_4_k_cu_4c2c3e48_331254cuda3std6ranges3__45__cpo9iter_moveE:
	.zero		1
	.type		_ZN40_INTERNAL_b03f6bdb_4_k_cu_4c2c3e48_331254cuda3std3__45__cpo5beginE,@object
	.size		_ZN40_INTERNAL_b03f6bdb_4_k_cu_4c2c3e48_331254cuda3std3__45__cpo5beginE,(_ZN40_INTERNAL_b03f6bdb_4_k_cu_4c2c3e48_331254cuda3std3__442_GLOBAL__N__b03f6bdb_4_k_cu_4c2c3e48_331256ignoreE - _ZN40_INTERNAL_b03f6bdb_4_k_cu_4c2c3e48_331254cuda3std3__45__cpo5beginE)
_ZN40_INTERNAL_b03f6bdb_4_k_cu_4c2c3e48_331254cuda3std3__45__cpo5beginE:
	.zero		1
	.type		_ZN40_INTERNAL_b03f6bdb_4_k_cu_4c2c3e48_331254cuda3std3__442_GLOBAL__N__b03f6bdb_4_k_cu_4c2c3e48_331256ignoreE,@object
	.size		_ZN40_INTERNAL_b03f6bdb_4_k_cu_4c2c3e48_331254cuda3std3__442_GLOBAL__N__b03f6bdb_4_k_cu_4c2c3e48_331256ignoreE,(_ZN40_INTERNAL_b03f6bdb_4_k_cu_4c2c3e48_331254cute7productE - _ZN40_INTERNAL_b03f6bdb_4_k_cu_4c2c3e48_331254cuda3std3__442_GLOBAL__N__b03f6bdb_4_k_cu_4c2c3e48_331256ignoreE)
_ZN40_INTERNAL_b03f6bdb_4_k_cu_4c2c3e48_331254cuda3std3__442_GLOBAL__N__b03f6bdb_4_k_cu_4c2c3e48_331256ignoreE:
	.zero		1
	.type		_ZN40_INTERNAL_b03f6bdb_4_k_cu_4c2c3e48_331254cute7productE,@object
	.size		_ZN40_INTERNAL_b03f6bdb_4_k_cu_4c2c3e48_331254cute7productE,(_ZN40_INTERNAL_b03f6bdb_4_k_cu_4c2c3e48_331254cuda3std3__45__cpo3endE - _ZN40_INTERNAL_b03f6bdb_4_k_cu_4c2c3e48_331254cute7productE)
_ZN40_INTERNAL_b03f6bdb_4_k_cu_4c2c3e48_331254cute7productE:
	.zero		1
	.type		_ZN40_INTERNAL_b03f6bdb_4_k_cu_4c2c3e48_331254cuda3std3__45__cpo3endE,@object
	.size		_ZN40_INTERNAL_b03f6bdb_4_k_cu_4c2c3e48_331254cuda3std3__45__cpo3endE,(_ZN40_INTERNAL_b03f6bdb_4_k_cu_4c2c3e48_331254cuda3std3__419piecewise_constructE - _ZN40_INTERNAL_b03f6bdb_4_k_cu_4c2c3e48_331254cuda3std3__45__cpo3endE)
_ZN40_INTERNAL_b03f6bdb_4_k_cu_4c2c3e48_331254cuda3std3__45__cpo3endE:
	.zero		1
	.type		_ZN40_INTERNAL_b03f6bdb_4_k_cu_4c2c3e48_331254cuda3std3__419piecewise_constructE,@object
	.size		_ZN40_INTERNAL_b03f6bdb_4_k_cu_4c2c3e48_331254cuda3std3__419piecewise_constructE,(_ZN40_INTERNAL_b03f6bdb_4_k_cu_4c2c3e48_331254cuda3std3__45__cpo4cendE - _ZN40_INTERNAL_b03f6bdb_4_k_cu_4c2c3e48_331254cuda3std3__419piecewise_constructE)
_ZN40_INTERNAL_b03f6bdb_4_k_cu_4c2c3e48_331254cuda3std3__419piecewise_constructE:
	.zero		1
	.type		_ZN40_INTERNAL_b03f6bdb_4_k_cu_4c2c3e48_331254cuda3std3__45__cpo4cendE,@object
	.size		_ZN40_INTERNAL_b03f6bdb_4_k_cu_4c2c3e48_331254cuda3std3__45__cpo4cendE,(_ZN40_INTERNAL_b03f6bdb_4_k_cu_4c2c3e48_331254cuda3std6ranges3__45__cpo4swapE - _ZN40_INTERNAL_b03f6bdb_4_k_cu_4c2c3e48_331254cuda3std3__45__cpo4cendE)
_ZN40_INTERNAL_b03f6bdb_4_k_cu_4c2c3e48_331254cuda3std3__45__cpo4cendE:
	.zero		1
	.type		_ZN40_INTERNAL_b03f6bdb_4_k_cu_4c2c3e48_331254cuda3std6ranges3__45__cpo4swapE,@object
	.size		_ZN40_INTERNAL_b03f6bdb_4_k_cu_4c2c3e48_331254cuda3std6ranges3__45__cpo4swapE,(.L_10 - _ZN40_INTERNAL_b03f6bdb_4_k_cu_4c2c3e48_331254cuda3std6ranges3__45__cpo4swapE)
_ZN40_INTERNAL_b03f6bdb_4_k_cu_4c2c3e48_331254cuda3std6ranges3__45__cpo4swapE:
	.zero		1
.L_10:


//--------------------- .nv.constant0._ZN7cutlass13device_kernelINS_4gemm6kernel13GemmUniversalIN4cute5tupleIJiiiiEEENS1_10collective13CollectiveMmaINS1_35MainloopSm100TmaUmmaWarpSpecializedILi4ELi2ELi4ENS5_IJNS4_1CILi1EEENSA_ILi2EEESB_EEEEENS5_IJNSA_ILi64EEENSA_ILi128EEESG_EEENS_10bfloat16_tENS5_IJlSB_lEEESI_SJ_NS4_8TiledMMAINS4_8MMA_AtomIJNS4_20SM100_MMA_F16BF16_SSISI_SI_fLi64ELi128ELNS4_4UMMA5MajorE0ELSO_0ELNSN_7ScaleInE0ELSP_0EEEEEENS4_6LayoutINS5_IJSB_SB_SB_EEENS5_IJNSA_ILi0EEESU_SU_EEEEENS5_IJNS4_10UnderscoreESX_SX_EEEEENS4_23SM90_TMA_LOAD_MULTICASTENS4_14ComposedLayoutINS4_7SwizzleILi3ELi4ELi3EEENS4_18smem_ptr_flag_bitsILi16EEENSS_INS5_IJNSA_ILi8EEESF_EEENS5_IJSF_SB_EEEEEEEvNS4_8identityENS4_13SM90_TMA_LOADES1A_vS1B_EENS_8epilogue10collective18CollectiveEpilogueINS1E_23Sm100TmaWarpSpecializedILi4ELi2ELi16ELb1ELb0EEEJSH_NS5_IJNSS_ISF_SB_EENSS_INSA_ILi32EEESB_EEEEESI_SJ_SI_SJ_NS1E_6fusion15FusionCallbacksIS1I_NS1N_17LinearCombinationISI_fSI_fLNS_15FloatRoundStyleE2EEESH_S1M_JEEENS4_5SM1004TMEM4LOAD26SM100_TMEM_LOAD_16dp256b4xES1C_NS11_INS12_ILi2ELi4ELi3EEES15_NSS_INS5_IJS16_S1K_EEENS5_IJS1K_SB_EEEEEEENS4_17SM75_U32x4_LDSM_NENS4_14SM90_TMA_STOREES21_NS4_17SM90_U32x4_STSM_NENS4_39AutoVectorizingCopyWithAssumedAlignmentILi128EEEEEEvvEEEEvNT_6ParamsE --------------------------
	.section	.nv.constant0._ZN7cutlass13device_kernelINS_4gemm6kernel13GemmUniversalIN4cute5tupleIJiiiiEEENS1_10collective13CollectiveMmaINS1_35MainloopSm100TmaUmmaWarpSpecializedILi4ELi2ELi4ENS5_IJNS4_1CILi1EEENSA_ILi2EEESB_EEEEENS5_IJNSA_ILi64EEENSA_ILi128EEESG_EEENS_10bfloat16_tENS5_IJlSB_lEEESI_SJ_NS4_8TiledMMAINS4_8MMA_AtomIJNS4_20SM100_MMA_F16BF16_SSISI_SI_fLi64ELi128ELNS4_4UMMA5MajorE0ELSO_0ELNSN_7ScaleInE0ELSP_0EEEEEENS4_6LayoutINS5_IJSB_SB_SB_EEENS5_IJNSA_ILi0EEESU_SU_EEEEENS5_IJNS4_10UnderscoreESX_SX_EEEEENS4_23SM90_TMA_LOAD_MULTICASTENS4_14ComposedLayoutINS4_7SwizzleILi3ELi4ELi3EEENS4_18smem_ptr_flag_bitsILi16EEENSS_INS5_IJNSA_ILi8EEESF_EEENS5_IJSF_SB_EEEEEEEvNS4_8identityENS4_13SM90_TMA_LOADES1A_vS1B_EENS_8epilogue10collective18CollectiveEpilogueINS1E_23Sm100TmaWarpSpecializedILi4ELi2ELi16ELb1ELb0EEEJSH_NS5_IJNSS_ISF_SB_EENSS_INSA_ILi32EEESB_EEEEESI_SJ_SI_SJ_NS1E_6fusion15FusionCallbacksIS1I_NS1N_17LinearCombinationISI_fSI_fLNS_15FloatRoundStyleE2EEESH_S1M_JEEENS4_5SM1004TMEM4LOAD26SM100_TMEM_LOAD_16dp256b4xES1C_NS11_INS12_ILi2ELi4ELi3EEES15_NSS_INS5_IJS16_S1K_EEENS5_IJS1K_SB_EEEEEEENS4_17SM75_U32x4_LDSM_NENS4_14SM90_TMA_STOREES21_NS4_17SM90_U32x4_STSM_NENS4_39AutoVectorizingCopyWithAssumedAlignmentILi128EEEEEEvvEEEEvNT_6ParamsE,"a",@progbits
	.sectionflags	@""
	.align	4
.nv.constant0._ZN7cutlass13device_kernelINS_4gemm6kernel13GemmUniversalIN4cute5tupleIJiiiiEEENS1_10collective13CollectiveMmaINS1_35MainloopSm100TmaUmmaWarpSpecializedILi4ELi2ELi4ENS5_IJNS4_1CILi1EEENSA_ILi2EEESB_EEEEENS5_IJNSA_ILi64EEENSA_ILi128EEESG_EEENS_10bfloat16_tENS5_IJlSB_lEEESI_SJ_NS4_8TiledMMAINS4_8MMA_AtomIJNS4_20SM100_MMA_F16BF16_SSISI_SI_fLi64ELi128ELNS4_4UMMA5MajorE0ELSO_0ELNSN_7ScaleInE0ELSP_0EEEEEENS4_6LayoutINS5_IJSB_SB_SB_EEENS5_IJNSA_ILi0EEESU_SU_EEEEENS5_IJNS4_10UnderscoreESX_SX_EEEEENS4_23SM90_TMA_LOAD_MULTICASTENS4_14ComposedLayoutINS4_7SwizzleILi3ELi4ELi3EEENS4_18smem_ptr_flag_bitsILi16EEENSS_INS5_IJNSA_ILi8EEESF_EEENS5_IJSF_SB_EEEEEEEvNS4_8identityENS4_13SM90_TMA_LOADES1A_vS1B_EENS_8epilogue10collective18CollectiveEpilogueINS1E_23Sm100TmaWarpSpecializedILi4ELi2ELi16ELb1ELb0EEEJSH_NS5_IJNSS_ISF_SB_EENSS_INSA_ILi32EEESB_EEEEESI_SJ_SI_SJ_NS1E_6fusion15FusionCallbacksIS1I_NS1N_17LinearCombinationISI_fSI_fLNS_15FloatRoundStyleE2EEESH_S1M_JEEENS4_5SM1004TMEM4LOAD26SM100_TMEM_LOAD_16dp256b4xES1C_NS11_INS12_ILi2ELi4ELi3EEES15_NSS_INS5_IJS16_S1K_EEENS5_IJS1K_SB_EEEEEEENS4_17SM75_U32x4_LDSM_NENS4_14SM90_TMA_STOREES21_NS4_17SM90_U32x4_STSM_NENS4_39AutoVectorizingCopyWithAssumedAlignmentILi128EEEEEEvvEEEEvNT_6ParamsE:
	.zero		2944


//--------------------- SYMBOLS --------------------------

	.type		.nv.reservedSmem.offset0,@object
	.size		.nv.reservedSmem.offset0,0x4
	.type		.nv.reservedSmem.cap,@object
	.size		.nv.reservedSmem.cap,0x4
	.type		__assertfail,@function
